// auto-generated by cutlass_sweep.gemm — config: {"arch": "sm_90", "cluster_m": 1, "cluster_n": 1, "dtype": "int8", "dtype_b": "int8", "layout": "nt", "stages": 0, "tile_k": 32, "tile_m": 384, "tile_n": 32}
#include "cutlass/cutlass.h"
#include "cutlass/gemm/collective/collective_builder.hpp"
#include "cutlass/gemm/device/gemm_universal_adapter.h"
#include "cutlass/gemm/kernel/gemm_universal.hpp"
#include "cutlass/epilogue/collective/collective_builder.hpp"

using ElemA = int8_t;
using ElemB = int8_t;
using ElemCD = int8_t;
using Acc  = int32_t;
using TileShape    = cute::Shape<cute::_384, cute::_32, cute::_32>;
using ClusterShape = cute::Shape<cute::_1, cute::_1, cute::_1>;

using CollectiveEpilogue = typename cutlass::epilogue::collective::CollectiveBuilder<
    cutlass::arch::Sm90, cutlass::arch::OpClassTensorOp,
    TileShape, ClusterShape,
    cutlass::epilogue::collective::EpilogueTileAuto,
    Acc, Acc,
    ElemCD, cutlass::layout::RowMajor, 128 / cutlass::sizeof_bits<ElemCD>::value,
    ElemCD, cutlass::layout::RowMajor, 128 / cutlass::sizeof_bits<ElemCD>::value,
    cutlass::epilogue::collective::EpilogueScheduleAuto
  >::CollectiveOp;

using CollectiveMainloop = typename cutlass::gemm::collective::CollectiveBuilder<
    cutlass::arch::Sm90, cutlass::arch::OpClassTensorOp,
    ElemA, cutlass::layout::RowMajor, 128 / cutlass::sizeof_bits<ElemA>::value,
    ElemB, cutlass::layout::ColumnMajor, 128 / cutlass::sizeof_bits<ElemB>::value,
    Acc,
    TileShape, ClusterShape,
    cutlass::gemm::collective::StageCountAutoCarveout<static_cast<int>(sizeof(typename CollectiveEpilogue::SharedStorage))>,
    cutlass::gemm::collective::KernelScheduleAuto
  >::CollectiveOp;

using GemmKernel = cutlass::gemm::kernel::GemmUniversal<
    cute::Shape<int,int,int,int>,
    CollectiveMainloop,
    CollectiveEpilogue
>;
using Gemm = cutlass::gemm::device::GemmUniversalAdapter<GemmKernel>;

// Force the device kernel symbol into the cubin without needing a host main.
auto* _anchor = &cutlass::device_kernel<GemmKernel>;


// ===== COMPILED SASS (sm_90a) =====

	.target	sm_90a

	.elftype	@"ET_EXEC"


//--------------------- .note.nv.tkinfo           --------------------------
	.section	.note.nv.tkinfo,"",@"SHT_NOTE"
	.sectionflags	@"SHF_NOTE_NV_TKINFO"
	.tkinfo
        /*0018*/ 	.word	0x00000002
        /*0030*/ 	.string	""
        /*0030*/ 	.string	"ptxas"
        /*0030*/ 	.string	"Cuda compilation tools, release 13.0, V13.0.88"
        /*0030*/ 	.string	"Build cuda_13.0.r13.0/compiler.36424714_0"
        /*0030*/ 	.string	"-arch sm_90a -m 64 "



//--------------------- .note.nv.cuinfo           --------------------------
	.section	.note.nv.cuinfo,"",@"SHT_NOTE"
	.sectionflags	@"SHF_NOTE_NV_CUINFO"
        /*0018*/ 	.short	0x0002
        /*001a*/ 	.short	0x005a
        /*001c*/ 	.short	0x0082
	.zero		2


//--------------------- .nv.info                  --------------------------
	.section	.nv.info,"",@"SHT_CUDA_INFO"
	.align	4


	//----- nvinfo : EIATTR_REGCOUNT
	.align		4
        /*0000*/ 	.byte	0x04, 0x2f
        /*0002*/ 	.short	(.L_15 - .L_14)
	.align		4
.L_14:
        /*0004*/ 	.word	index@(_ZN7cutlass13device_kernelINS_4gemm6kernel13GemmUniversalIN4cute5tupleIJiiiiEEENS1_10collective13CollectiveMmaINS1_34MainloopSm90TmaGmmaWarpSpecializedILi17ENS5_IJNS4_1CILi1EEESB_SB_EEENS1_35KernelTmaWarpSpecializedCooperativeEEENS5_IJNSA_ILi384EEENSA_ILi32EEESG_EEEaNS5_IJlSB_lEEEaSI_NS4_8TiledMMAINS4_8MMA_AtomIJNS4_4SM904GMMA26MMA_64x32x32_S32S8S8_SS_TNEEEENS4_6LayoutINS5_IJNSA_ILi2EEESB_SB_EEENS5_IJSB_NSA_ILi0EEESS_EEEEENS5_IJNS4_10UnderscoreESV_SV_EEEEENS4_13SM90_TMA_LOADENS4_14ComposedLayoutINS4_7SwizzleILi1ELi4ELi3EEENS4_18smem_ptr_flag_bitsILi8EEENSP_INS5_IJNSA_ILi8EEESG_EEENS5_IJSG_SB_EEEEEEEvNS4_8identityESY_S18_vS19_EENS_8epilogue10collective6detail29Sm90TmaWarpSpecializedAdapterINS1C_15DefaultEpilogueIaSI_SI_NS1B_6thread17LinearCombinationIaLi1EiiLNS1G_9ScaleType4KindE0ELNS_15FloatRoundStyleE2EaEENS1_15EpilogueDefaultEEEEEvvEEEEvNT_6ParamsE)
        /*0008*/ 	.word	0x000000a8


	//----- nvinfo : EIATTR_FRAME_SIZE
	.align		4
.L_15:
        /*000c*/ 	.byte	0x04, 0x11
        /*000e*/ 	.short	(.L_17 - .L_16)
	.align		4
.L_16:
        /*0010*/ 	.word	index@(_ZN7cutlass13device_kernelINS_4gemm6kernel13GemmUniversalIN4cute5tupleIJiiiiEEENS1_10collective13CollectiveMmaINS1_34MainloopSm90TmaGmmaWarpSpecializedILi17ENS5_IJNS4_1CILi1EEESB_SB_EEENS1_35KernelTmaWarpSpecializedCooperativeEEENS5_IJNSA_ILi384EEENSA_ILi32EEESG_EEEaNS5_IJlSB_lEEEaSI_NS4_8TiledMMAINS4_8MMA_AtomIJNS4_4SM904GMMA26MMA_64x32x32_S32S8S8_SS_TNEEEENS4_6LayoutINS5_IJNSA_ILi2EEESB_SB_EEENS5_IJSB_NSA_ILi0EEESS_EEEEENS5_IJNS4_10UnderscoreESV_SV_EEEEENS4_13SM90_TMA_LOADENS4_14ComposedLayoutINS4_7SwizzleILi1ELi4ELi3EEENS4_18smem_ptr_flag_bitsILi8EEENSP_INS5_IJNSA_ILi8EEESG_EEENS5_IJSG_SB_EEEEEEEvNS4_8identityESY_S18_vS19_EENS_8epilogue10collective6detail29Sm90TmaWarpSpecializedAdapterINS1C_15DefaultEpilogueIaSI_SI_NS1B_6thread17LinearCombinationIaLi1EiiLNS1G_9ScaleType4KindE0ELNS_15FloatRoundStyleE2EaEENS1_15EpilogueDefaultEEEEEvvEEEEvNT_6ParamsE)
        /*0014*/ 	.word	0x00000000


	//----- nvinfo : EIATTR_MIN_STACK_SIZE
	.align		4
.L_17:
        /*0018*/ 	.byte	0x04, 0x12
        /*001a*/ 	.short	(.L_19 - .L_18)
	.align		4
.L_18:
        /*001c*/ 	.word	index@(_ZN7cutlass13device_kernelINS_4gemm6kernel13GemmUniversalIN4cute5tupleIJiiiiEEENS1_10collective13CollectiveMmaINS1_34MainloopSm90TmaGmmaWarpSpecializedILi17ENS5_IJNS4_1CILi1EEESB_SB_EEENS1_35KernelTmaWarpSpecializedCooperativeEEENS5_IJNSA_ILi384EEENSA_ILi32EEESG_EEEaNS5_IJlSB_lEEEaSI_NS4_8TiledMMAINS4_8MMA_AtomIJNS4_4SM904GMMA26MMA_64x32x32_S32S8S8_SS_TNEEEENS4_6LayoutINS5_IJNSA_ILi2EEESB_SB_EEENS5_IJSB_NSA_ILi0EEESS_EEEEENS5_IJNS4_10UnderscoreESV_SV_EEEEENS4_13SM90_TMA_LOADENS4_14ComposedLayoutINS4_7SwizzleILi1ELi4ELi3EEENS4_18smem_ptr_flag_bitsILi8EEENSP_INS5_IJNSA_ILi8EEESG_EEENS5_IJSG_SB_EEEEEEEvNS4_8identityESY_S18_vS19_EENS_8epilogue10collective6detail29Sm90TmaWarpSpecializedAdapterINS1C_15DefaultEpilogueIaSI_SI_NS1B_6thread17LinearCombinationIaLi1EiiLNS1G_9ScaleType4KindE0ELNS_15FloatRoundStyleE2EaEENS1_15EpilogueDefaultEEEEEvvEEEEvNT_6ParamsE)
        /*0020*/ 	.word	0x00000000
.L_19:


//--------------------- .nv.compat                --------------------------
	.section	.nv.compat,"",@"SHT_CUDA_COMPAT_INFO"
	.align	4
        /*0000*/ 	.byte	0x02, 0x09, 0x01, 0x00, 0x02, 0x02, 0x04, 0x00, 0x02, 0x05, 0x05, 0x00, 0x03, 0x07, 0x01, 0x01
        /*0010*/ 	.byte	0x02, 0x03, 0x01, 0x00, 0x02, 0x06, 0x01, 0x00, 0x04, 0x0b, 0x08, 0x00, 0x00, 0x00, 0x00, 0x00
        /*0020*/ 	.byte	0x00, 0x00, 0x00, 0x00


//--------------------- .nv.info._ZN7cutlass13device_kernelINS_4gemm6kernel13GemmUniversalIN4cute5tupleIJiiiiEEENS1_10collective13CollectiveMmaINS1_34MainloopSm90TmaGmmaWarpSpecializedILi17ENS5_IJNS4_1CILi1EEESB_SB_EEENS1_35KernelTmaWarpSpecializedCooperativeEEENS5_IJNSA_ILi384EEENSA_ILi32EEESG_EEEaNS5_IJlSB_lEEEaSI_NS4_8TiledMMAINS4_8MMA_AtomIJNS4_4SM904GMMA26MMA_64x32x32_S32S8S8_SS_TNEEEENS4_6LayoutINS5_IJNSA_ILi2EEESB_SB_EEENS5_IJSB_NSA_ILi0EEESS_EEEEENS5_IJNS4_10UnderscoreESV_SV_EEEEENS4_13SM90_TMA_LOADENS4_14ComposedLayoutINS4_7SwizzleILi1ELi4ELi3EEENS4_18smem_ptr_flag_bitsILi8EEENSP_INS5_IJNSA_ILi8EEESG_EEENS5_IJSG_SB_EEEEEEEvNS4_8identityESY_S18_vS19_EENS_8epilogue10collective6detail29Sm90TmaWarpSpecializedAdapterINS1C_15DefaultEpilogueIaSI_SI_NS1B_6thread17LinearCombinationIaLi1EiiLNS1G_9ScaleType4KindE0ELNS_15FloatRoundStyleE2EaEENS1_15EpilogueDefaultEEEEEvvEEEEvNT_6ParamsE --------------------------
	.section	.nv.info._ZN7cutlass13device_kernelINS_4gemm6kernel13GemmUniversalIN4cute5tupleIJiiiiEEENS1_10collective13CollectiveMmaINS1_34MainloopSm90TmaGmmaWarpSpecializedILi17ENS5_IJNS4_1CILi1EEESB_SB_EEENS1_35KernelTmaWarpSpecializedCooperativeEEENS5_IJNSA_ILi384EEENSA_ILi32EEESG_EEEaNS5_IJlSB_lEEEaSI_NS4_8TiledMMAINS4_8MMA_AtomIJNS4_4SM904GMMA26MMA_64x32x32_S32S8S8_SS_TNEEEENS4_6LayoutINS5_IJNSA_ILi2EEESB_SB_EEENS5_IJSB_NSA_ILi0EEESS_EEEEENS5_IJNS4_10UnderscoreESV_SV_EEEEENS4_13SM90_TMA_LOADENS4_14ComposedLayoutINS4_7SwizzleILi1ELi4ELi3EEENS4_18smem_ptr_flag_bitsILi8EEENSP_INS5_IJNSA_ILi8EEESG_EEENS5_IJSG_SB_EEEEEEEvNS4_8identityESY_S18_vS19_EENS_8epilogue10collective6detail29Sm90TmaWarpSpecializedAdapterINS1C_15DefaultEpilogueIaSI_SI_NS1B_6thread17LinearCombinationIaLi1EiiLNS1G_9ScaleType4KindE0ELNS_15FloatRoundStyleE2EaEENS1_15EpilogueDefaultEEEEEvvEEEEvNT_6ParamsE,"",@"SHT_CUDA_INFO"
	.sectionflags	@""
	.align	4


	//----- nvinfo : EIATTR_CUDA_API_VERSION
	.align		4
        /*0000*/ 	.byte	0x04, 0x37
        /*0002*/ 	.short	(.L_21 - .L_20)
.L_20:
        /*0004*/ 	.word	0x00000082


	//----- nvinfo : EIATTR_KPARAM_INFO
	.align		4
.L_21:
        /*0008*/ 	.byte	0x04, 0x17
        /*000a*/ 	.short	(.L_23 - .L_22)
.L_22:
        /*000c*/ 	.word	0x00000000
        /*0010*/ 	.short	0x0000
        /*0012*/ 	.short	0x0070
        /*0014*/ 	.byte	0x00, 0xf0, 0x01, 0x10


	//----- nvinfo : EIATTR_SPARSE_MMA_MASK
	.align		4
.L_23:
        /*0018*/ 	.byte	0x03, 0x50
        /*001a*/ 	.short	0x0000


	//----- nvinfo : EIATTR_MAXREG_COUNT
	.align		4
        /*001c*/ 	.byte	0x03, 0x1b
        /*001e*/ 	.short	0x00a8


	//----- nvinfo : EIATTR_NUM_BARRIERS
	.align		4
        /*0020*/ 	.byte	0x02, 0x4c
        /*0022*/ 	.byte	0x01
	.zero		1


	//----- nvinfo : EIATTR_EXTERNS
	.align		4
        /*0024*/ 	.byte	0x04, 0x0f
        /*0026*/ 	.short	(.L_25 - .L_24)


	//   ....[0]....
	.align		4
.L_24:
        /*0028*/ 	.word	index@(__assertfail)


	//----- nvinfo : EIATTR_MERCURY_ISA_VERSION
	.align		4
.L_25:
        /*002c*/ 	.byte	0x03, 0x5f
        /*002e*/ 	.short	0x0101


	//----- nvinfo : EIATTR_INT_WARP_WIDE_INSTR_OFFSETS
	.align		4
        /*0030*/ 	.byte	0x04, 0x31
        /*0032*/ 	.short	(.L_27 - .L_26)


	//   ....[0]....
.L_26:
        /*0034*/ 	.word	0x00000550


	//   ....[1]....
        /*0038*/ 	.word	0x00000560


	//   ....[2]....
        /*003c*/ 	.word	0x000006a0


	//----- nvinfo : EIATTR_COOP_GROUP_MASK_REGIDS
	.align		4
.L_27:
        /*0040*/ 	.byte	0x04, 0x29
        /*0042*/ 	.short	(.L_29 - .L_28)


	//   ....[0]....
.L_28:
        /*0044*/ 	.word	0xffffffff


	//   ....[1]....
        /*0048*/ 	.word	0xffffffff


	//   ....[2]....
        /*004c*/ 	.word	0xffffffff


	//   ....[3]....
        /*0050*/ 	.word	0xffffffff


	//   ....[4]....
        /*0054*/ 	.word	0xffffffff


	//----- nvinfo : EIATTR_COOP_GROUP_INSTR_OFFSETS
	.align		4
.L_29:
        /*0058*/ 	.byte	0x04, 0x28
        /*005a*/ 	.short	(.L_31 - .L_30)


	//   ....[0]....
.L_30:
        /*005c*/ 	.word	0x00000060


	//   ....[1]....
        /*0060*/ 	.word	0x00000070


	//   ....[2]....
        /*0064*/ 	.word	0x00000130


	//   ....[3]....
        /*0068*/ 	.word	0x00000490


	//   ....[4]....
        /*006c*/ 	.word	0x000013b0


	//----- nvinfo : EIATTR_REG_RECONFIG
	.align		4
.L_31:
        /*0070*/ 	.byte	0x01, 0x54
	.zero		2


	//----- nvinfo : EIATTR_SYSCALL_OFFSETS
	.align		4
        /*0074*/ 	.byte	0x04, 0x46
        /*0076*/ 	.short	(.L_33 - .L_32)


	//   ....[0]....
.L_32:
        /*0078*/ 	.word	0x000015a0


	//----- nvinfo : EIATTR_MBARRIER_INSTR_OFFSETS
	.align		4
.L_33:
        /*007c*/ 	.byte	0x04, 0x39
        /*007e*/ 	.short	(.L_35 - .L_34)


	//   ....[0]....
.L_34:
        /*0080*/ 	.word	0x00000250
        /*0084*/ 	.word	0x000000ff
        /*0088*/ 	.word	0x00000000
        /*008c*/ 	.short	0x0100
        /*008e*/ 	.byte	0x08
	.zero		1


	//   ....[1]....
        /*0090*/ 	.word	0x00000260
        /*0094*/ 	.word	0x000000ff
        /*0098*/ 	.word	0x00000088
        /*009c*/ 	.short	0x0100
        /*009e*/ 	.byte	0x08
	.zero		1


	//   ....[2]....
        /*00a0*/ 	.word	0x00000270
        /*00a4*/ 	.word	0x000000ff
        /*00a8*/ 	.word	0x00000008
        /*00ac*/ 	.short	0x0100
        /*00ae*/ 	.byte	0x08
	.zero		1


	//   ....[3]....
        /*00b0*/ 	.word	0x00000280
        /*00b4*/ 	.word	0x000000ff
        /*00b8*/ 	.word	0x00000090
        /*00bc*/ 	.short	0x0100
        /*00be*/ 	.byte	0x08
	.zero		1


	//   ....[4]....
        /*00c0*/ 	.word	0x00000290
        /*00c4*/ 	.word	0x000000ff
        /*00c8*/ 	.word	0x00000010
        /*00cc*/ 	.short	0x0100
        /*00ce*/ 	.byte	0x08
	.zero		1


	//   ....[5]....
        /*00d0*/ 	.word	0x000002a0
        /*00d4*/ 	.word	0x000000ff
        /*00d8*/ 	.word	0x00000098
        /*00dc*/ 	.short	0x0100
        /*00de*/ 	.byte	0x08
	.zero		1


	//   ....[6]....
        /*00e0*/ 	.word	0x000002b0
        /*00e4*/ 	.word	0x000000ff
        /*00e8*/ 	.word	0x00000018
        /*00ec*/ 	.short	0x0100
        /*00ee*/ 	.byte	0x08
	.zero		1


	//   ....[7]....
        /*00f0*/ 	.word	0x000002c0
        /*00f4*/ 	.word	0x000000ff
        /*00f8*/ 	.word	0x000000a0
        /*00fc*/ 	.short	0x0100
        /*00fe*/ 	.byte	0x08
	.zero		1


	//   ....[8]....
        /*0100*/ 	.word	0x000002d0
        /*0104*/ 	.word	0x000000ff
        /*0108*/ 	.word	0x00000020
        /*010c*/ 	.short	0x0100
        /*010e*/ 	.byte	0x08
	.zero		1


	//   ....[9]....
        /*0110*/ 	.word	0x000002e0
        /*0114*/ 	.word	0x000000ff
        /*0118*/ 	.word	0x000000a8
        /*011c*/ 	.short	0x0100
        /*011e*/ 	.byte	0x08
	.zero		1


	//   ....[10]....
        /*0120*/ 	.word	0x000002f0
        /*0124*/ 	.word	0x000000ff
        /*0128*/ 	.word	0x00000028
        /*012c*/ 	.short	0x0100
        /*012e*/ 	.byte	0x08
	.zero		1


	//   ....[11]....
        /*0130*/ 	.word	0x00000300
        /*0134*/ 	.word	0x000000ff
        /*0138*/ 	.word	0x000000b0
        /*013c*/ 	.short	0x0100
        /*013e*/ 	.byte	0x08
	.zero		1


	//   ....[12]....
        /*0140*/ 	.word	0x00000310
        /*0144*/ 	.word	0x000000ff
        /*0148*/ 	.word	0x00000030
        /*014c*/ 	.short	0x0100
        /*014e*/ 	.byte	0x08
	.zero		1


	//   ....[13]....
        /*0150*/ 	.word	0x00000320
        /*0154*/ 	.word	0x000000ff
        /*0158*/ 	.word	0x000000b8
        /*015c*/ 	.short	0x0100
        /*015e*/ 	.byte	0x08
	.zero		1


	//   ....[14]....
        /*0160*/ 	.word	0x00000330
        /*0164*/ 	.word	0x000000ff
        /*0168*/ 	.word	0x00000038
        /*016c*/ 	.short	0x0100
        /*016e*/ 	.byte	0x08
	.zero		1


	//   ....[15]....
        /*0170*/ 	.word	0x00000340
        /*0174*/ 	.word	0x000000ff
        /*0178*/ 	.word	0x000000c0
        /*017c*/ 	.short	0x0100
        /*017e*/ 	.byte	0x08
	.zero		1


	//   ....[16]....
        /*0180*/ 	.word	0x00000350
        /*0184*/ 	.word	0x000000ff
        /*0188*/ 	.word	0x00000040
        /*018c*/ 	.short	0x0100
        /*018e*/ 	.byte	0x08
	.zero		1


	//   ....[17]....
        /*0190*/ 	.word	0x00000360
        /*0194*/ 	.word	0x000000ff
        /*0198*/ 	.word	0x000000c8
        /*019c*/ 	.short	0x0100
        /*019e*/ 	.byte	0x08
	.zero		1


	//   ....[18]....
        /*01a0*/ 	.word	0x00000370
        /*01a4*/ 	.word	0x000000ff
        /*01a8*/ 	.word	0x00000048
        /*01ac*/ 	.short	0x0100
        /*01ae*/ 	.byte	0x08
	.zero		1


	//   ....[19]....
        /*01b0*/ 	.word	0x00000380
        /*01b4*/ 	.word	0x000000ff
        /*01b8*/ 	.word	0x000000d0
        /*01bc*/ 	.short	0x0100
        /*01be*/ 	.byte	0x08
	.zero		1


	//   ....[20]....
        /*01c0*/ 	.word	0x00000390
        /*01c4*/ 	.word	0x000000ff
        /*01c8*/ 	.word	0x00000050
        /*01cc*/ 	.short	0x0100
        /*01ce*/ 	.byte	0x08
	.zero		1


	//   ....[21]....
        /*01d0*/ 	.word	0x000003a0
        /*01d4*/ 	.word	0x000000ff
        /*01d8*/ 	.word	0x000000d8
        /*01dc*/ 	.short	0x0100
        /*01de*/ 	.byte	0x08
	.zero		1


	//   ....[22]....
        /*01e0*/ 	.word	0x000003b0
        /*01e4*/ 	.word	0x000000ff
        /*01e8*/ 	.word	0x00000058
        /*01ec*/ 	.short	0x0100
        /*01ee*/ 	.byte	0x08
	.zero		1


	//   ....[23]....
        /*01f0*/ 	.word	0x000003c0
        /*01f4*/ 	.word	0x000000ff
        /*01f8*/ 	.word	0x000000e0
        /*01fc*/ 	.short	0x0100
        /*01fe*/ 	.byte	0x08
	.zero		1


	//   ....[24]....
        /*0200*/ 	.word	0x000003d0
        /*0204*/ 	.word	0x000000ff
        /*0208*/ 	.word	0x00000060
        /*020c*/ 	.short	0x0100
        /*020e*/ 	.byte	0x08
	.zero		1


	//   ....[25]....
        /*0210*/ 	.word	0x000003e0
        /*0214*/ 	.word	0x000000ff
        /*0218*/ 	.word	0x000000e8
        /*021c*/ 	.short	0x0100
        /*021e*/ 	.byte	0x08
	.zero		1


	//   ....[26]....
        /*0220*/ 	.word	0x000003f0
        /*0224*/ 	.word	0x000000ff
        /*0228*/ 	.word	0x00000068
        /*022c*/ 	.short	0x0100
        /*022e*/ 	.byte	0x08
	.zero		1


	//   ....[27]....
        /*0230*/ 	.word	0x00000400
        /*0234*/ 	.word	0x000000ff
        /*0238*/ 	.word	0x000000f0
        /*023c*/ 	.short	0x0100
        /*023e*/ 	.byte	0x08
	.zero		1


	//   ....[28]....
        /*0240*/ 	.word	0x00000410
        /*0244*/ 	.word	0x000000ff
        /*0248*/ 	.word	0x00000070
        /*024c*/ 	.short	0x0100
        /*024e*/ 	.byte	0x08
	.zero		1


	//   ....[29]....
        /*0250*/ 	.word	0x00000420
        /*0254*/ 	.word	0x000000ff
        /*0258*/ 	.word	0x000000f8
        /*025c*/ 	.short	0x0100
        /*025e*/ 	.byte	0x08
	.zero		1


	//   ....[30]....
        /*0260*/ 	.word	0x00000430
        /*0264*/ 	.word	0x000000ff
        /*0268*/ 	.word	0x00000078
        /*026c*/ 	.short	0x0100
        /*026e*/ 	.byte	0x08
	.zero		1


	//   ....[31]....
        /*0270*/ 	.word	0x00000440
        /*0274*/ 	.word	0x000000ff
        /*0278*/ 	.word	0x00000100
        /*027c*/ 	.short	0x0100
        /*027e*/ 	.byte	0x08
	.zero		1


	//   ....[32]....
        /*0280*/ 	.word	0x00000450
        /*0284*/ 	.word	0x000000ff
        /*0288*/ 	.word	0x00000080
        /*028c*/ 	.short	0x0100
        /*028e*/ 	.byte	0x08
	.zero		1


	//   ....[33]....
        /*0290*/ 	.word	0x00000460
        /*0294*/ 	.word	0x000000ff
        /*0298*/ 	.word	0x00000108
        /*029c*/ 	.short	0x0100
        /*029e*/ 	.byte	0x08
	.zero		1


	//   ....[34]....
        /*02a0*/ 	.word	0x00000720
        /*02a4*/ 	.word	0x000000ff
        /*02a8*/ 	.word	0x00000120
        /*02ac*/ 	.short	0x0100
        /*02ae*/ 	.byte	0x08
	.zero		1


	//   ....[35]....
        /*02b0*/ 	.word	0x000007a0
        /*02b4*/ 	.word	0x000000ff
        /*02b8*/ 	.word	0x00000128
        /*02bc*/ 	.short	0x0100
        /*02be*/ 	.byte	0x08
	.zero		1


	//   ....[36]....
        /*02c0*/ 	.word	0x00001630
        /*02c4*/ 	.word	0x00000003
        /*02c8*/ 	.word	0x00000000
        /*02cc*/ 	.short	0x010a
        /*02ce*/ 	.byte	0x3f
	.zero		1


	//   ....[37]....
        /*02d0*/ 	.word	0x00001690
        /*02d4*/ 	.word	0x00000003
        /*02d8*/ 	.word	0x00000000
        /*02dc*/ 	.short	0x010a
        /*02de*/ 	.byte	0x3f
	.zero		1


	//   ....[38]....
        /*02e0*/ 	.word	0x00001930
        /*02e4*/ 	.word	0x000000ff
        /*02e8*/ 	.word	0x00000000
        /*02ec*/ 	.short	0x010a
        /*02ee*/ 	.byte	0x04
	.zero		1


	//   ....[39]....
        /*02f0*/ 	.word	0x00001970
        /*02f4*/ 	.word	0x000000ff
        /*02f8*/ 	.word	0x00000000
        /*02fc*/ 	.short	0x010a
        /*02fe*/ 	.byte	0x04
	.zero		1


	//   ....[40]....
        /*0300*/ 	.word	0x00001b20
        /*0304*/ 	.word	0x000000ff
        /*0308*/ 	.word	0x00000000
        /*030c*/ 	.short	0x0101
        /*030e*/ 	.byte	0x04
	.zero		1


	//   ....[41]....
        /*0310*/ 	.word	0x00001d00
        /*0314*/ 	.word	0x000000ff
        /*0318*/ 	.word	0x00000000
        /*031c*/ 	.short	0x0101
        /*031e*/ 	.byte	0x06
	.zero		1


	//   ....[42]....
        /*0320*/ 	.word	0x00005f80
        /*0324*/ 	.word	0x0000000e
        /*0328*/ 	.word	0x00000088
        /*032c*/ 	.short	0x010a
        /*032e*/ 	.byte	0x3f
	.zero		1


	//   ....[43]....
        /*0330*/ 	.word	0x00006310
        /*0334*/ 	.word	0x00000006
        /*0338*/ 	.word	0x00000128
        /*033c*/ 	.short	0x0101
        /*033e*/ 	.byte	0x3f
	.zero		1


	//   ....[44]....
        /*0340*/ 	.word	0x00006a30
        /*0344*/ 	.word	0x00000007
        /*0348*/ 	.word	0x00000000
        /*034c*/ 	.short	0x010a
        /*034e*/ 	.byte	0x3f
	.zero		1


	//   ....[45]....
        /*0350*/ 	.word	0x00006ab0
        /*0354*/ 	.word	0x00000009
        /*0358*/ 	.word	0x00000000
        /*035c*/ 	.short	0x010a
        /*035e*/ 	.byte	0x3f
	.zero		1


	//   ....[46]....
        /*0360*/ 	.word	0x00006b40
        /*0364*/ 	.word	0x00000006
        /*0368*/ 	.word	0x00000000
        /*036c*/ 	.short	0x010a
        /*036e*/ 	.byte	0x3f
	.zero		1


	//   ....[47]....
        /*0370*/ 	.word	0x00006bd0
        /*0374*/ 	.word	0x00000009
        /*0378*/ 	.word	0x00000000
        /*037c*/ 	.short	0x010a
        /*037e*/ 	.byte	0x3f
	.zero		1


	//   ....[48]....
        /*0380*/ 	.word	0x00006c60
        /*0384*/ 	.word	0x00000006
        /*0388*/ 	.word	0x00000000
        /*038c*/ 	.short	0x010a
        /*038e*/ 	.byte	0x3f
	.zero		1


	//   ....[49]....
        /*0390*/ 	.word	0x00006cf0
        /*0394*/ 	.word	0x00000009
        /*0398*/ 	.word	0x00000000
        /*039c*/ 	.short	0x010a
        /*039e*/ 	.byte	0x3f
	.zero		1


	//   ....[50]....
        /*03a0*/ 	.word	0x00006d80
        /*03a4*/ 	.word	0x00000006
        /*03a8*/ 	.word	0x00000000
        /*03ac*/ 	.short	0x010a
        /*03ae*/ 	.byte	0x3f
	.zero		1


	//   ....[51]....
        /*03b0*/ 	.word	0x00006e10
        /*03b4*/ 	.word	0x00000009
        /*03b8*/ 	.word	0x00000000
        /*03bc*/ 	.short	0x010a
        /*03be*/ 	.byte	0x3f
	.zero		1


	//   ....[52]....
        /*03c0*/ 	.word	0x00006ea0
        /*03c4*/ 	.word	0x00000006
        /*03c8*/ 	.word	0x00000000
        /*03cc*/ 	.short	0x010a
        /*03ce*/ 	.byte	0x3f
	.zero		1


	//   ....[53]....
        /*03d0*/ 	.word	0x00006f30
        /*03d4*/ 	.word	0x00000009
        /*03d8*/ 	.word	0x00000000
        /*03dc*/ 	.short	0x010a
        /*03de*/ 	.byte	0x3f
	.zero		1


	//   ....[54]....
        /*03e0*/ 	.word	0x00006fc0
        /*03e4*/ 	.word	0x00000006
        /*03e8*/ 	.word	0x00000000
        /*03ec*/ 	.short	0x010a
        /*03ee*/ 	.byte	0x3f
	.zero		1


	//   ....[55]....
        /*03f0*/ 	.word	0x00007050
        /*03f4*/ 	.word	0x00000009
        /*03f8*/ 	.word	0x00000000
        /*03fc*/ 	.short	0x010a
        /*03fe*/ 	.byte	0x3f
	.zero		1


	//   ....[56]....
        /*0400*/ 	.word	0x000070e0
        /*0404*/ 	.word	0x00000006
        /*0408*/ 	.word	0x00000000
        /*040c*/ 	.short	0x010a
        /*040e*/ 	.byte	0x3f
	.zero		1


	//   ....[57]....
        /*0410*/ 	.word	0x00007170
        /*0414*/ 	.word	0x00000009
        /*0418*/ 	.word	0x00000000
        /*041c*/ 	.short	0x010a
        /*041e*/ 	.byte	0x3f
	.zero		1


	//   ....[58]....
        /*0420*/ 	.word	0x00007200
        /*0424*/ 	.word	0x00000006
        /*0428*/ 	.word	0x00000000
        /*042c*/ 	.short	0x010a
        /*042e*/ 	.byte	0x3f
	.zero		1


	//   ....[59]....
        /*0430*/ 	.word	0x00007290
        /*0434*/ 	.word	0x00000009
        /*0438*/ 	.word	0x00000000
        /*043c*/ 	.short	0x010a
        /*043e*/ 	.byte	0x3f
	.zero		1


	//   ....[60]....
        /*0440*/ 	.word	0x00007320
        /*0444*/ 	.word	0x00000003
        /*0448*/ 	.word	0x00000000
        /*044c*/ 	.short	0x010a
        /*044e*/ 	.byte	0x3f
	.zero		1


	//   ....[61]....
        /*0450*/ 	.word	0x00007380
        /*0454*/ 	.word	0x00000003
        /*0458*/ 	.word	0x00000000
        /*045c*/ 	.short	0x010a
        /*045e*/ 	.byte	0x3f
	.zero		1


	//   ....[62]....
        /*0460*/ 	.word	0x000073e0
        /*0464*/ 	.word	0x00000004
        /*0468*/ 	.word	0x00000000
        /*046c*/ 	.short	0x010a
        /*046e*/ 	.byte	0x3f
	.zero		1


	//   ....[63]....
        /*0470*/ 	.word	0x000074b0
        /*0474*/ 	.word	0x0000000e
        /*0478*/ 	.word	0x00000088
        /*047c*/ 	.short	0x010a
        /*047e*/ 	.byte	0x3f
	.zero		1


	//   ....[64]....
        /*0480*/ 	.word	0x00007580
        /*0484*/ 	.word	0x00000007
        /*0488*/ 	.word	0x00000000
        /*048c*/ 	.short	0x010a
        /*048e*/ 	.byte	0x3f
	.zero		1


	//   ....[65]....
        /*0490*/ 	.word	0x000075d0
        /*0494*/ 	.word	0x00000009
        /*0498*/ 	.word	0x00000000
        /*049c*/ 	.short	0x010a
        /*049e*/ 	.byte	0x3f
	.zero		1


	//   ....[66]....
        /*04a0*/ 	.word	0x00007620
        /*04a4*/ 	.word	0x00000006
        /*04a8*/ 	.word	0x00000000
        /*04ac*/ 	.short	0x010a
        /*04ae*/ 	.byte	0x3f
	.zero		1


	//   ....[67]....
        /*04b0*/ 	.word	0x00007670
        /*04b4*/ 	.word	0x00000009
        /*04b8*/ 	.word	0x00000000
        /*04bc*/ 	.short	0x010a
        /*04be*/ 	.byte	0x3f
	.zero		1


	//   ....[68]....
        /*04c0*/ 	.word	0x000076c0
        /*04c4*/ 	.word	0x00000006
        /*04c8*/ 	.word	0x00000000
        /*04cc*/ 	.short	0x010a
        /*04ce*/ 	.byte	0x3f
	.zero		1


	//   ....[69]....
        /*04d0*/ 	.word	0x00007710
        /*04d4*/ 	.word	0x00000009
        /*04d8*/ 	.word	0x00000000
        /*04dc*/ 	.short	0x010a
        /*04de*/ 	.byte	0x3f
	.zero		1


	//   ....[70]....
        /*04e0*/ 	.word	0x00007760
        /*04e4*/ 	.word	0x00000006
        /*04e8*/ 	.word	0x00000000
        /*04ec*/ 	.short	0x010a
        /*04ee*/ 	.byte	0x3f
	.zero		1


	//   ....[71]....
        /*04f0*/ 	.word	0x000077b0
        /*04f4*/ 	.word	0x00000009
        /*04f8*/ 	.word	0x00000000
        /*04fc*/ 	.short	0x010a
        /*04fe*/ 	.byte	0x3f
	.zero		1


	//   ....[72]....
        /*0500*/ 	.word	0x00007800
        /*0504*/ 	.word	0x00000006
        /*0508*/ 	.word	0x00000000
        /*050c*/ 	.short	0x010a
        /*050e*/ 	.byte	0x3f
	.zero		1


	//   ....[73]....
        /*0510*/ 	.word	0x00007850
        /*0514*/ 	.word	0x00000009
        /*0518*/ 	.word	0x00000000
        /*051c*/ 	.short	0x010a
        /*051e*/ 	.byte	0x3f
	.zero		1


	//   ....[74]....
        /*0520*/ 	.word	0x000078a0
        /*0524*/ 	.word	0x00000006
        /*0528*/ 	.word	0x00000000
        /*052c*/ 	.short	0x010a
        /*052e*/ 	.byte	0x3f
	.zero		1


	//   ....[75]....
        /*0530*/ 	.word	0x000078f0
        /*0534*/ 	.word	0x00000009
        /*0538*/ 	.word	0x00000000
        /*053c*/ 	.short	0x010a
        /*053e*/ 	.byte	0x3f
	.zero		1


	//   ....[76]....
        /*0540*/ 	.word	0x00007940
        /*0544*/ 	.word	0x00000006
        /*0548*/ 	.word	0x00000000
        /*054c*/ 	.short	0x010a
        /*054e*/ 	.byte	0x3f
	.zero		1


	//   ....[77]....
        /*0550*/ 	.word	0x00007990
        /*0554*/ 	.word	0x00000009
        /*0558*/ 	.word	0x00000000
        /*055c*/ 	.short	0x010a
        /*055e*/ 	.byte	0x3f
	.zero		1


	//   ....[78]....
        /*0560*/ 	.word	0x000079e0
        /*0564*/ 	.word	0x00000006
        /*0568*/ 	.word	0x00000000
        /*056c*/ 	.short	0x010a
        /*056e*/ 	.byte	0x3f
	.zero		1


	//   ....[79]....
        /*0570*/ 	.word	0x00007a30
        /*0574*/ 	.word	0x00000009
        /*0578*/ 	.word	0x00000000
        /*057c*/ 	.short	0x010a
        /*057e*/ 	.byte	0x3f
	.zero		1


	//----- nvinfo : EIATTR_NUM_MBARRIERS
	.align		4
.L_35:
        /*0580*/ 	.byte	0x03, 0x38
        /*0582*/ 	.short	0x0024


	//----- nvinfo : EIATTR_EXIT_INSTR_OFFSETS
	.align		4
        /*0584*/ 	.byte	0x04, 0x1c
        /*0586*/ 	.short	(.L_37 - .L_36)


	//   ....[0]....
.L_36:
        /*0588*/ 	.word	0x00000840


	//   ....[1]....
        /*058c*/ 	.word	0x00001100


	//   ....[2]....
        /*0590*/ 	.word	0x00005660


	//   ....[3]....
        /*0594*/ 	.word	0x00005c90


	//   ....[4]....
        /*0598*/ 	.word	0x00007370


	//----- nvinfo : EIATTR_MAX_THREADS
	.align		4
.L_37:
        /*059c*/ 	.byte	0x04, 0x05
        /*059e*/ 	.short	(.L_39 - .L_38)
.L_38:
        /*05a0*/ 	.word	0x00000180
        /*05a4*/ 	.word	0x00000001
        /*05a8*/ 	.word	0x00000001


	//----- nvinfo : EIATTR_CRS_STACK_SIZE
	.align		4
.L_39:
        /*05ac*/ 	.byte	0x04, 0x1e
        /*05ae*/ 	.short	(.L_41 - .L_40)
.L_40:
        /*05b0*/ 	.word	0x00000000


	//----- nvinfo : EIATTR_CBANK_PARAM_SIZE
	.align		4
.L_41:
        /*05b4*/ 	.byte	0x03, 0x19
        /*05b6*/ 	.short	0x0470


	//----- nvinfo : EIATTR_PARAM_CBANK
	.align		4
        /*05b8*/ 	.byte	0x04, 0x0a
        /*05ba*/ 	.short	(.L_43 - .L_42)
	.align		4
.L_42:
        /*05bc*/ 	.word	index@(.nv.constant0._ZN7cutlass13device_kernelINS_4gemm6kernel13GemmUniversalIN4cute5tupleIJiiiiEEENS1_10collective13CollectiveMmaINS1_34MainloopSm90TmaGmmaWarpSpecializedILi17ENS5_IJNS4_1CILi1EEESB_SB_EEENS1_35KernelTmaWarpSpecializedCooperativeEEENS5_IJNSA_ILi384EEENSA_ILi32EEESG_EEEaNS5_IJlSB_lEEEaSI_NS4_8TiledMMAINS4_8MMA_AtomIJNS4_4SM904GMMA26MMA_64x32x32_S32S8S8_SS_TNEEEENS4_6LayoutINS5_IJNSA_ILi2EEESB_SB_EEENS5_IJSB_NSA_ILi0EEESS_EEEEENS5_IJNS4_10UnderscoreESV_SV_EEEEENS4_13SM90_TMA_LOADENS4_14ComposedLayoutINS4_7SwizzleILi1ELi4ELi3EEENS4_18smem_ptr_flag_bitsILi8EEENSP_INS5_IJNSA_ILi8EEESG_EEENS5_IJSG_SB_EEEEEEEvNS4_8identityESY_S18_vS19_EENS_8epilogue10collective6detail29Sm90TmaWarpSpecializedAdapterINS1C_15DefaultEpilogueIaSI_SI_NS1B_6thread17LinearCombinationIaLi1EiiLNS1G_9ScaleType4KindE0ELNS_15FloatRoundStyleE2EaEENS1_15EpilogueDefaultEEEEEvvEEEEvNT_6ParamsE)
        /*05c0*/ 	.short	0x0210
        /*05c2*/ 	.short	0x0470


	//----- nvinfo : EIATTR_SW_WAR
	.align		4
.L_43:
        /*05c4*/ 	.byte	0x04, 0x36
        /*05c6*/ 	.short	(.L_45 - .L_44)
.L_44:
        /*05c8*/ 	.word	0x00000008
.L_45:


//--------------------- .nv.callgraph             --------------------------
	.section	.nv.callgraph,"",@"SHT_CUDA_CALLGRAPH"
	.align	4
	.sectionentsize	8
	.align		4
        /*0000*/ 	.word	0x00000000
	.align		4
        /*0004*/ 	.word	0xffffffff
	.align		4
        /*0008*/ 	.word	index@(_ZN7cutlass13device_kernelINS_4gemm6kernel13GemmUniversalIN4cute5tupleIJiiiiEEENS1_10collective13CollectiveMmaINS1_34MainloopSm90TmaGmmaWarpSpecializedILi17ENS5_IJNS4_1CILi1EEESB_SB_EEENS1_35KernelTmaWarpSpecializedCooperativeEEENS5_IJNSA_ILi384EEENSA_ILi32EEESG_EEEaNS5_IJlSB_lEEEaSI_NS4_8TiledMMAINS4_8MMA_AtomIJNS4_4SM904GMMA26MMA_64x32x32_S32S8S8_SS_TNEEEENS4_6LayoutINS5_IJNSA_ILi2EEESB_SB_EEENS5_IJSB_NSA_ILi0EEESS_EEEEENS5_IJNS4_10UnderscoreESV_SV_EEEEENS4_13SM90_TMA_LOADENS4_14ComposedLayoutINS4_7SwizzleILi1ELi4ELi3EEENS4_18smem_ptr_flag_bitsILi8EEENSP_INS5_IJNSA_ILi8EEESG_EEENS5_IJSG_SB_EEEEEEEvNS4_8identityESY_S18_vS19_EENS_8epilogue10collective6detail29Sm90TmaWarpSpecializedAdapterINS1C_15DefaultEpilogueIaSI_SI_NS1B_6thread17LinearCombinationIaLi1EiiLNS1G_9ScaleType4KindE0ELNS_15FloatRoundStyleE2EaEENS1_15EpilogueDefaultEEEEEvvEEEEvNT_6ParamsE)
	.align		4
        /*000c*/ 	.word	index@(__assertfail)
	.align		4
        /*0010*/ 	.word	0x00000000
	.align		4
        /*0014*/ 	.word	0xfffffffe
	.align		4
        /*0018*/ 	.word	0x00000000
	.align		4
        /*001c*/ 	.word	0xfffffffd
	.align		4
        /*0020*/ 	.word	0x00000000
	.align		4
        /*0024*/ 	.word	0xfffffffc


//--------------------- .nv.constant4             --------------------------
	.section	.nv.constant4,"a",@progbits
	.align	8
	.align		8
.nv.constant4:
        /*0000*/ 	.dword	__assertfail
	.align		8
        /*0008*/ 	.dword	__unnamed_1
	.align		8
        /*0010*/ 	.dword	_ZN39_INTERNAL_898525a5_4_k_cu_3ef2f075_52554cuda3std3__45__cpo5beginE
	.align		8
        /*0018*/ 	.dword	_ZN39_INTERNAL_898525a5_4_k_cu_3ef2f075_52554cuda3std3__45__cpo3endE
	.align		8
        /*0020*/ 	.dword	_ZN39_INTERNAL_898525a5_4_k_cu_3ef2f075_52554cuda3std3__45__cpo6cbeginE
	.align		8
        /*0028*/ 	.dword	_ZN39_INTERNAL_898525a5_4_k_cu_3ef2f075_52554cuda3std3__45__cpo4cendE
	.align		8
        /*0030*/ 	.dword	_ZN39_INTERNAL_898525a5_4_k_cu_3ef2f075_52554cuda3std3__441_GLOBAL__N__898525a5_4_k_cu_3ef2f075_52556ignoreE
	.align		8
        /*0038*/ 	.dword	_ZN39_INTERNAL_898525a5_4_k_cu_3ef2f075_52554cuda3std3__419piecewise_constructE
	.align		8
        /*0040*/ 	.dword	_ZN39_INTERNAL_898525a5_4_k_cu_3ef2f075_52554cuda3std3__48in_placeE
	.align		8
        /*0048*/ 	.dword	_ZN39_INTERNAL_898525a5_4_k_cu_3ef2f075_52554cuda3std6ranges3__45__cpo4swapE
	.align		8
        /*0050*/ 	.dword	_ZN39_INTERNAL_898525a5_4_k_cu_3ef2f075_52554cuda3std6ranges3__45__cpo9iter_moveE
	.align		8
        /*0058*/ 	.dword	_ZN39_INTERNAL_898525a5_4_k_cu_3ef2f075_52554cute7productE
	.align		8
        /*0060*/ 	.dword	_ZN39_INTERNAL_898525a5_4_k_cu_3ef2f075_52554cute1_E
	.align		8
        /*0068*/ 	.dword	$str$22
	.align		8
        /*0070*/ 	.dword	$str$23


//--------------------- .text._ZN7cutlass13device_kernelINS_4gemm6kernel13GemmUniversalIN4cute5tupleIJiiiiEEENS1_10collective13CollectiveMmaINS1_34MainloopSm90TmaGmmaWarpSpecializedILi17ENS5_IJNS4_1CILi1EEESB_SB_EEENS1_35KernelTmaWarpSpecializedCooperativeEEENS5_IJNSA_ILi384EEENSA_ILi32EEESG_EEEaNS5_IJlSB_lEEEaSI_NS4_8TiledMMAINS4_8MMA_AtomIJNS4_4SM904GMMA26MMA_64x32x32_S32S8S8_SS_TNEEEENS4_6LayoutINS5_IJNSA_ILi2EEESB_SB_EEENS5_IJSB_NSA_ILi0EEESS_EEEEENS5_IJNS4_10UnderscoreESV_SV_EEEEENS4_13SM90_TMA_LOADENS4_14ComposedLayoutINS4_7SwizzleILi1ELi4ELi3EEENS4_18smem_ptr_flag_bitsILi8EEENSP_INS5_IJNSA_ILi8EEESG_EEENS5_IJSG_SB_EEEEEEEvNS4_8identityESY_S18_vS19_EENS_8epilogue10collective6detail29Sm90TmaWarpSpecializedAdapterINS1C_15DefaultEpilogueIaSI_SI_NS1B_6thread17LinearCombinationIaLi1EiiLNS1G_9ScaleType4KindE0ELNS_15FloatRoundStyleE2EaEENS1_15EpilogueDefaultEEEEEvvEEEEvNT_6ParamsE --------------------------
	.section	.text._ZN7cutlass13device_kernelINS_4gemm6kernel13GemmUniversalIN4cute5tupleIJiiiiEEENS1_10collective13CollectiveMmaINS1_34MainloopSm90TmaGmmaWarpSpecializedILi17ENS5_IJNS4_1CILi1EEESB_SB_EEENS1_35KernelTmaWarpSpecializedCooperativeEEENS5_IJNSA_ILi384EEENSA_ILi32EEESG_EEEaNS5_IJlSB_lEEEaSI_NS4_8TiledMMAINS4_8MMA_AtomIJNS4_4SM904GMMA26MMA_64x32x32_S32S8S8_SS_TNEEEENS4_6LayoutINS5_IJNSA_ILi2EEESB_SB_EEENS5_IJSB_NSA_ILi0EEESS_EEEEENS5_IJNS4_10UnderscoreESV_SV_EEEEENS4_13SM90_TMA_LOADENS4_14ComposedLayoutINS4_7SwizzleILi1ELi4ELi3EEENS4_18smem_ptr_flag_bitsILi8EEENSP_INS5_IJNSA_ILi8EEESG_EEENS5_IJSG_SB_EEEEEEEvNS4_8identityESY_S18_vS19_EENS_8epilogue10collective6detail29Sm90TmaWarpSpecializedAdapterINS1C_15DefaultEpilogueIaSI_SI_NS1B_6thread17LinearCombinationIaLi1EiiLNS1G_9ScaleType4KindE0ELNS_15FloatRoundStyleE2EaEENS1_15EpilogueDefaultEEEEEvvEEEEvNT_6ParamsE,"ax",@progbits
	.align	128
.text._ZN7cutlass13device_kernelINS_4gemm6kernel13GemmUniversalIN4cute5tupleIJiiiiEEENS1_10collective13CollectiveMmaINS1_34MainloopSm90TmaGmmaWarpSpecializedILi17ENS5_IJNS4_1CILi1EEESB_SB_EEENS1_35KernelTmaWarpSpecializedCooperativeEEENS5_IJNSA_ILi384EEENSA_ILi32EEESG_EEEaNS5_IJlSB_lEEEaSI_NS4_8TiledMMAINS4_8MMA_AtomIJNS4_4SM904GMMA26MMA_64x32x32_S32S8S8_SS_TNEEEENS4_6LayoutINS5_IJNSA_ILi2EEESB_SB_EEENS5_IJSB_NSA_ILi0EEESS_EEEEENS5_IJNS4_10UnderscoreESV_SV_EEEEENS4_13SM90_TMA_LOADENS4_14ComposedLayoutINS4_7SwizzleILi1ELi4ELi3EEENS4_18smem_ptr_flag_bitsILi8EEENSP_INS5_IJNSA_ILi8EEESG_EEENS5_IJSG_SB_EEEEEEEvNS4_8identityESY_S18_vS19_EENS_8epilogue10collective6detail29Sm90TmaWarpSpecializedAdapterINS1C_15DefaultEpilogueIaSI_SI_NS1B_6thread17LinearCombinationIaLi1EiiLNS1G_9ScaleType4KindE0ELNS_15FloatRoundStyleE2EaEENS1_15EpilogueDefaultEEEEEvvEEEEvNT_6ParamsE:
        .type           _ZN7cutlass13device_kernelINS_4gemm6kernel13GemmUniversalIN4cute5tupleIJiiiiEEENS1_10collective13CollectiveMmaINS1_34MainloopSm90TmaGmmaWarpSpecializedILi17ENS5_IJNS4_1CILi1EEESB_SB_EEENS1_35KernelTmaWarpSpecializedCooperativeEEENS5_IJNSA_ILi384EEENSA_ILi32EEESG_EEEaNS5_IJlSB_lEEEaSI_NS4_8TiledMMAINS4_8MMA_AtomIJNS4_4SM904GMMA26MMA_64x32x32_S32S8S8_SS_TNEEEENS4_6LayoutINS5_IJNSA_ILi2EEESB_SB_EEENS5_IJSB_NSA_ILi0EEESS_EEEEENS5_IJNS4_10UnderscoreESV_SV_EEEEENS4_13SM90_TMA_LOADENS4_14ComposedLayoutINS4_7SwizzleILi1ELi4ELi3EEENS4_18smem_ptr_flag_bitsILi8EEENSP_INS5_IJNSA_ILi8EEESG_EEENS5_IJSG_SB_EEEEEEEvNS4_8identityESY_S18_vS19_EENS_8epilogue10collective6detail29Sm90TmaWarpSpecializedAdapterINS1C_15DefaultEpilogueIaSI_SI_NS1B_6thread17LinearCombinationIaLi1EiiLNS1G_9ScaleType4KindE0ELNS_15FloatRoundStyleE2EaEENS1_15EpilogueDefaultEEEEEvvEEEEvNT_6ParamsE,@function
        .size           _ZN7cutlass13device_kernelINS_4gemm6kernel13GemmUniversalIN4cute5tupleIJiiiiEEENS1_10collective13CollectiveMmaINS1_34MainloopSm90TmaGmmaWarpSpecializedILi17ENS5_IJNS4_1CILi1EEESB_SB_EEENS1_35KernelTmaWarpSpecializedCooperativeEEENS5_IJNSA_ILi384EEENSA_ILi32EEESG_EEEaNS5_IJlSB_lEEEaSI_NS4_8TiledMMAINS4_8MMA_AtomIJNS4_4SM904GMMA26MMA_64x32x32_S32S8S8_SS_TNEEEENS4_6LayoutINS5_IJNSA_ILi2EEESB_SB_EEENS5_IJSB_NSA_ILi0EEESS_EEEEENS5_IJNS4_10UnderscoreESV_SV_EEEEENS4_13SM90_TMA_LOADENS4_14ComposedLayoutINS4_7SwizzleILi1ELi4ELi3EEENS4_18smem_ptr_flag_bitsILi8EEENSP_INS5_IJNSA_ILi8EEESG_EEENS5_IJSG_SB_EEEEEEEvNS4_8identityESY_S18_vS19_EENS_8epilogue10collective6detail29Sm90TmaWarpSpecializedAdapterINS1C_15DefaultEpilogueIaSI_SI_NS1B_6thread17LinearCombinationIaLi1EiiLNS1G_9ScaleType4KindE0ELNS_15FloatRoundStyleE2EaEENS1_15EpilogueDefaultEEEEEvvEEEEvNT_6ParamsE,(.L_x_135 - _ZN7cutlass13device_kernelINS_4gemm6kernel13GemmUniversalIN4cute5tupleIJiiiiEEENS1_10collective13CollectiveMmaINS1_34MainloopSm90TmaGmmaWarpSpecializedILi17ENS5_IJNS4_1CILi1EEESB_SB_EEENS1_35KernelTmaWarpSpecializedCooperativeEEENS5_IJNSA_ILi384EEENSA_ILi32EEESG_EEEaNS5_IJlSB_lEEEaSI_NS4_8TiledMMAINS4_8MMA_AtomIJNS4_4SM904GMMA26MMA_64x32x32_S32S8S8_SS_TNEEEENS4_6LayoutINS5_IJNSA_ILi2EEESB_SB_EEENS5_IJSB_NSA_ILi0EEESS_EEEEENS5_IJNS4_10UnderscoreESV_SV_EEEEENS4_13SM90_TMA_LOADENS4_14ComposedLayoutINS4_7SwizzleILi1ELi4ELi3EEENS4_18smem_ptr_flag_bitsILi8EEENSP_INS5_IJNSA_ILi8EEESG_EEENS5_IJSG_SB_EEEEEEEvNS4_8identityESY_S18_vS19_EENS_8epilogue10collective6detail29Sm90TmaWarpSpecializedAdapterINS1C_15DefaultEpilogueIaSI_SI_NS1B_6thread17LinearCombinationIaLi1EiiLNS1G_9ScaleType4KindE0ELNS_15FloatRoundStyleE2EaEENS1_15EpilogueDefaultEEEEEvvEEEEvNT_6ParamsE)
        .other          _ZN7cutlass13device_kernelINS_4gemm6kernel13GemmUniversalIN4cute5tupleIJiiiiEEENS1_10collective13CollectiveMmaINS1_34MainloopSm90TmaGmmaWarpSpecializedILi17ENS5_IJNS4_1CILi1EEESB_SB_EEENS1_35KernelTmaWarpSpecializedCooperativeEEENS5_IJNSA_ILi384EEENSA_ILi32EEESG_EEEaNS5_IJlSB_lEEEaSI_NS4_8TiledMMAINS4_8MMA_AtomIJNS4_4SM904GMMA26MMA_64x32x32_S32S8S8_SS_TNEEEENS4_6LayoutINS5_IJNSA_ILi2EEESB_SB_EEENS5_IJSB_NSA_ILi0EEESS_EEEEENS5_IJNS4_10UnderscoreESV_SV_EEEEENS4_13SM90_TMA_LOADENS4_14ComposedLayoutINS4_7SwizzleILi1ELi4ELi3EEENS4_18smem_ptr_flag_bitsILi8EEENSP_INS5_IJNSA_ILi8EEESG_EEENS5_IJSG_SB_EEEEEEEvNS4_8identityESY_S18_vS19_EENS_8epilogue10collective6detail29Sm90TmaWarpSpecializedAdapterINS1C_15DefaultEpilogueIaSI_SI_NS1B_6thread17LinearCombinationIaLi1EiiLNS1G_9ScaleType4KindE0ELNS_15FloatRoundStyleE2EaEENS1_15EpilogueDefaultEEEEEvvEEEEvNT_6ParamsE,@"STO_CUDA_ENTRY STV_DEFAULT"
_ZN7cutlass13device_kernelINS_4gemm6kernel13GemmUniversalIN4cute5tupleIJiiiiEEENS1_10collective13CollectiveMmaINS1_34MainloopSm90TmaGmmaWarpSpecializedILi17ENS5_IJNS4_1CILi1EEESB_SB_EEENS1_35KernelTmaWarpSpecializedCooperativeEEENS5_IJNSA_ILi384EEENSA_ILi32EEESG_EEEaNS5_IJlSB_lEEEaSI_NS4_8TiledMMAINS4_8MMA_AtomIJNS4_4SM904GMMA26MMA_64x32x32_S32S8S8_SS_TNEEEENS4_6LayoutINS5_IJNSA_ILi2EEESB_SB_EEENS5_IJSB_NSA_ILi0EEESS_EEEEENS5_IJNS4_10UnderscoreESV_SV_EEEEENS4_13SM90_TMA_LOADENS4_14ComposedLayoutINS4_7SwizzleILi1ELi4ELi3EEENS4_18smem_ptr_flag_bitsILi8EEENSP_INS5_IJNSA_ILi8EEESG_EEENS5_IJSG_SB_EEEEEEEvNS4_8identityESY_S18_vS19_EENS_8epilogue10collective6detail29Sm90TmaWarpSpecializedAdapterINS1C_15DefaultEpilogueIaSI_SI_NS1B_6thread17LinearCombinationIaLi1EiiLNS1G_9ScaleType4KindE0ELNS_15FloatRoundStyleE2EaEENS1_15EpilogueDefaultEEEEEvvEEEEvNT_6ParamsE:
[----:B------:R-:W0:Y:S01]  /*0000*/  LDC R1, c[0x0][0x28] ;  /* 0x00000a00ff017b82 */ /* 0x000e220000000800 */
[----:B------:R-:W1:Y:S01]  /*0010*/  S2R R3, SR_TID.X ;  /* 0x0000000000037919 */ /* 0x000e620000002100 */
[----:B------:R-:W-:Y:S01]  /*0020*/  ELECT P0, URZ, PT ;  /* 0x00000000003f782f */ /* 0x000fe20003800000 */
[----:B------:R-:W-:Y:S01]  /*0030*/  BSSY B0, `(.L_x_0) ;  /* 0x000000f000007945 */ /* 0x000fe20003800000 */
[--C-:B-1----:R-:W-:Y:S02]  /*0040*/  SHF.R.U32.HI R0, RZ, 0x5, R3.reuse ;  /* 0x00000005ff007819 */ /* 0x102fe40000011603 */
[----:B------:R-:W-:-:S03]  /*0050*/  SHF.R.U32.HI R14, RZ, 0x7, R3 ;  /* 0x00000007ff0e7819 */ /* 0x000fc60000011603 */
[----:B------:R-:W1:Y:S04]  /*0060*/  SHFL.IDX PT, R4, R0, RZ, 0x1f ;  /* 0x00001fff00047589 */ /* 0x000e6800000e0000 */
[----:B------:R2:W3:Y:S01]  /*0070*/  SHFL.IDX PT, R10, R14, RZ, 0x1f ;  /* 0x00001fff0e0a7589 */ /* 0x0004e200000e0000 */
[----:B-1----:R-:W-:-:S13]  /*0080*/  ISETP.NE.OR P0, PT, R4, RZ, !P0 ;  /* 0x000000ff0400720c */ /* 0x002fda0004705670 */
[----:B0-23--:R-:W-:Y:S05]  /*0090*/  @P0 BRA `(.L_x_1) ;  /* 0x0000000000200947 */ /* 0x00dfea0003800000 */
[----:B------:R-:W-:Y:S02]  /*00a0*/  ULDC.64 UR4, c[0x0][0x198] ;  /* 0x0000660000047ab9 */ /* 0x000fe40000000a00 */
[----:B------:R-:W-:Y:S02]  /*00b0*/  UIADD3 UR6, UP0, UR4, 0xf0, URZ ;  /* 0x000000f004067890 */ /* 0x000fe4000ff1e03f */
[----:B------:R-:W-:Y:S02]  /*00c0*/  UIADD3 UR4, UP1, UR4, 0x1f0, URZ ;  /* 0x000001f004047890 */ /* 0x000fe4000ff3e03f */
[----:B------:R-:W-:Y:S02]  /*00d0*/  UIADD3.X UR7, URZ, UR5, URZ, UP0, !UPT ;  /* 0x000000053f077290 */ /* 0x000fe400087fe43f */
[----:B------:R-:W-:-:S07]  /*00e0*/  UIADD3.X UR5, URZ, UR5, URZ, UP1, !UPT ;  /* 0x000000053f057290 */ /* 0x000fce0008ffe43f */
[----:B------:R0:W-:Y:S02]  /*00f0*/  UTMACCTL.PF [UR6] ;  /* 0x00000000060079b9 */ /* 0x0001e40008040000 */
[----:B------:R0:W-:Y:S02]  /*0100*/  UTMACCTL.PF [UR4] ;  /* 0x00000000040079b9 */ /* 0x0001e40008040000 */
[----:B0-----:R-:W-:Y:S01]  /*0110*/  NOP ;  /* 0x0000000000007918 */ /* 0x001fe20000000000 */
.L_x_1:
[----:B------:R-:W-:Y:S05]  /*0120*/  BSYNC B0 ;  /* 0x0000000000007941 */ /* 0x000fea0003800000 */
.L_x_0:
[----:B------:R-:W0:Y:S02]  /*0130*/  SHFL.IDX PT, R2, R0, RZ, 0x1f ;  /* 0x00001fff00027589 */ /* 0x000e2400000e0000 */
[----:B0-----:R-:W-:-:S13]  /*0140*/  ISETP.NE.AND P0, PT, R2, RZ, PT ;  /* 0x000000ff0200720c */ /* 0x001fda0003f05270 */
[----:B------:R-:W-:Y:S05]  /*0150*/  @P0 BRA `(.L_x_2) ;  /* 0x0000000000cc0947 */ /* 0x000fea0003800000 */
[----:B------:R-:W-:Y:S01]  /*0160*/  ELECT P0, URZ, PT ;  /* 0x00000000003f782f */ /* 0x000fe20003800000 */
[----:B------:R-:W-:-:S12]  /*0170*/  BSSY B0, `(.L_x_2) ;  /* 0x0000031000007945 */ /* 0x000fd80003800000 */
[----:B------:R-:W-:Y:S05]  /*0180*/  @!P0 BRA `(.L_x_3) ;  /* 0x0000000000bc8947 */ /* 0x000fea0003800000 */
[----:B------:R-:W0:Y:S01]  /*0190*/  S2UR UR8, SR_CgaCtaId ;  /* 0x00000000000879c3 */ /* 0x000e220000008800 */
[----:B------:R-:W-:Y:S01]  /*01a0*/  UMOV UR4, 0x400 ;  /* 0x0000040000047882 */ /* 0x000fe20000000000 */
[----:B------:R-:W-:Y:S01]  /*01b0*/  UMOV UR5, 0x1 ;  /* 0x0000000100057882 */ /* 0x000fe20000000000 */
[----:B------:R-:W-:Y:S02]  /*01c0*/  UMOV UR6, 0x100 ;  /* 0x0000010000067882 */ /* 0x000fe40000000000 */
[----:B------:R-:W-:-:S04]  /*01d0*/  UIADD3 UR6, -UR6, 0x100000, URZ ;  /* 0x0010000006067890 */ /* 0x000fc8000fffe13f */
[----:B------:R-:W-:Y:S02]  /*01e0*/  USHF.L.U32 UR7, UR6, 0xb, URZ ;  /* 0x0000000b06077899 */ /* 0x000fe4000800063f */
[----:B------:R-:W-:Y:S02]  /*01f0*/  USHF.L.U32 UR6, UR6, 0x1, URZ ;  /* 0x0000000106067899 */ /* 0x000fe4000800063f */
[----:B0-----:R-:W-:Y:S02]  /*0200*/  ULEA UR8, UR8, UR4, 0x18 ;  /* 0x0000000408087291 */ /* 0x001fe4000f8ec03f */
[----:B------:R-:W-:-:S04]  /*0210*/  UIADD3 UR4, -UR5, 0x100000, URZ ;  /* 0x0010000005047890 */ /* 0x000fc8000fffe13f */
[----:B------:R-:W-:Y:S02]  /*0220*/  USHF.L.U32 UR5, UR4, 0xb, URZ ;  /* 0x0000000b04057899 */ /* 0x000fe4000800063f */
[----:B------:R-:W-:Y:S01]  /*0230*/  USHF.L.U32 UR4, UR4, 0x1, URZ ;  /* 0x0000000104047899 */ /* 0x000fe2000800063f */
[----:B------:R-:W0:Y:S11]  /*0240*/  FENCE.VIEW.ASYNC.S ;  /* 0x00000000000073c6 */ /* 0x000e360000000000 */
[----:B0-----:R0:W1:Y:S01]  /*0250*/  SYNCS.EXCH.64 URZ, [UR8], UR4 ;  /* 0x00000004083f75b2 */ /* 0x0010620008000100 */
[----:B------:R0:W2:Y:S01]  /*0260*/  SYNCS.EXCH.64 URZ, [UR8+0x88], UR6 ;  /* 0x00008806083f75b2 */ /* 0x0000a20008000100 */
[----:B------:R0:W3:Y:S01]  /*0270*/  SYNCS.EXCH.64 URZ, [UR8+0x8], UR4 ;  /* 0x00000804083f75b2 */ /* 0x0000e20008000100 */
[----:B------:R0:W4:Y:S01]  /*0280*/  SYNCS.EXCH.64 URZ, [UR8+0x90], UR6 ;  /* 0x00009006083f75b2 */ /* 0x0001220008000100 */
[----:B------:R0:W0:Y:S01]  /*0290*/  SYNCS.EXCH.64 URZ, [UR8+0x10], UR4 ;  /* 0x00001004083f75b2 */ /* 0x0000220008000100 */
        /* <DEDUP_REMOVED lines=29> */
[----:B-1234-:R-:W-:Y:S01]  /*0470*/  NOP ;  /* 0x0000000000007918 */ /* 0x01efe20000000000 */
.L_x_3:
[----:B0-----:R-:W-:Y:S05]  /*0480*/  BSYNC B0 ;  /* 0x0000000000007941 */ /* 0x001fea0003800000 */
.L_x_2:
[----:B------:R-:W0:Y:S01]  /*0490*/  SHFL.IDX PT, R0, R0, RZ, 0x1f ;  /* 0x00001fff00007589 */ /* 0x000e2200000e0000 */
[----:B------:R-:W1:Y:S01]  /*04a0*/  LDC R2, c[0x0][0x65c] ;  /* 0x00019700ff027b82 */ /* 0x000e620000000800 */
[----:B------:R-:W-:Y:S02]  /*04b0*/  ELECT P0, URZ, PT ;  /* 0x00000000003f782f */ /* 0x000fe40003800000 */
[----:B------:R-:W-:Y:S01]  /*04c0*/  LOP3.LUT R7, R7, 0xfffffbff, RZ, 0xc0, !PT ;  /* 0xfffffbff07077812 */ /* 0x000fe200078ec0ff */
[----:B------:R-:W2:Y:S01]  /*04d0*/  S2R R5, SR_CTAID.Y ;  /* 0x0000000000057919 */ /* 0x000ea20000002600 */
[----:B------:R-:W-:Y:S01]  /*04e0*/  UMOV UR4, 0x20 ;  /* 0x0000002000047882 */ /* 0x000fe20000000000 */
[----:B------:R-:W-:Y:S01]  /*04f0*/  NOP ;  /* 0x0000000000007918 */ /* 0x000fe20000000000 */
[----:B------:R-:W-:Y:S01]  /*0500*/  ISETP.NE.AND P2, PT, R10, RZ, PT ;  /* 0x000000ff0a00720c */ /* 0x000fe20003f45270 */
[----:B------:R-:W3:Y:S01]  /*0510*/  S2R R6, SR_CTAID.X ;  /* 0x0000000000067919 */ /* 0x000ee20000002500 */
[----:B------:R-:W-:Y:S01]  /*0520*/  NOP ;  /* 0x0000000000007918 */ /* 0x000fe20000000000 */
[----:B0-----:R-:W-:-:S02]  /*0530*/  ISETP.NE.OR P0, PT, R0, RZ, !P0 ;  /* 0x000000ff0000720c */ /* 0x001fc40004705670 */
[----:B-1----:R-:W-:-:S11]  /*0540*/  ISETP.NE.AND P3, PT, R2, 0x1, PT ;  /* 0x000000010200780c */ /* 0x002fd60003f65270 */
[----:B------:R-:W-:Y:S01]  /*0550*/  VOTEU.ALL UP0, P0 ;  /* 0x00000000003f7886 */ /* 0x000fe20000000000 */
[----:B------:R-:W-:Y:S01]  /*0560*/  VOTEU.ALL UP1, P0 ;  /* 0x00000000003f7886 */ /* 0x000fe20000020000 */
[----:B------:R-:W-:Y:S01]  /*0570*/  @P3 LOP3.LUT R7, R7, 0x400, RZ, 0xfc, !PT ;  /* 0x0000040007073812 */ /* 0x000fe200078efcff */
[----:B------:R-:W3:Y:S01]  /*0580*/  @P3 LDC R17, c[0x0][0x10] ;  /* 0x00000400ff113b82 */ /* 0x000ee20000000800 */
[----:B------:R-:W-:Y:S01]  /*0590*/  SHF.R.S32.HI R7, RZ, 0x1f, R4 ;  /* 0x0000001fff077819 */ /* 0x000fe20000011404 */
[----:B------:R-:W-:Y:S01]  /*05a0*/  @!UP0 UMOV UR6, 0x400 ;  /* 0x0000040000068882 */ /* 0x000fe20000000000 */
[----:B------:R-:W-:-:S04]  /*05b0*/  @!UP0 UIADD3 UR4, -UR4, 0x100000, URZ ;  /* 0x0010000004048890 */ /* 0x000fc8000fffe13f */
[----:B------:R-:W-:Y:S02]  /*05c0*/  @!UP0 USHF.L.U32 UR5, UR4, 0xb, URZ ;  /* 0x0000000b04058899 */ /* 0x000fe4000800063f */
[----:B------:R-:W-:Y:S01]  /*05d0*/  @!UP0 USHF.L.U32 UR4, UR4, 0x1, URZ ;  /* 0x0000000104048899 */ /* 0x000fe2000800063f */
[----:B--2---:R-:W-:Y:S01]  /*05e0*/  @P3 IMAD.MOV.U32 R8, RZ, RZ, R5 ;  /* 0x000000ffff083224 */ /* 0x004fe200078e0005 */
[----:B------:R-:W-:Y:S01]  /*05f0*/  LEA.HI R7, R7, R4, RZ, 0x2 ;  /* 0x0000000407077211 */ /* 0x000fe200078f10ff */
[----:B------:R-:W-:Y:S01]  /*0600*/  @P3 IMAD.MOV.U32 R9, RZ, RZ, RZ ;  /* 0x000000ffff093224 */ /* 0x000fe200078e00ff */
[----:B------:R-:W0:Y:S02]  /*0610*/  @!UP0 S2UR UR7, SR_CgaCtaId ;  /* 0x00000000000789c3 */ /* 0x000e240000008800 */
[----:B------:R-:W-:-:S05]  /*0620*/  LOP3.LUT R7, R7, 0xfffffffc, RZ, 0xc0, !PT ;  /* 0xfffffffc07077812 */ /* 0x000fca00078ec0ff */
[----:B------:R-:W-:Y:S01]  /*0630*/  IMAD.IADD R0, R4, 0x1, -R7 ;  /* 0x0000000104007824 */ /* 0x000fe200078e0a07 */
[----:B------:R-:W-:Y:S01]  /*0640*/  LOP3.LUT R4, R3, 0x7f, RZ, 0xc0, !PT ;  /* 0x0000007f03047812 */ /* 0x000fe200078ec0ff */
[----:B------:R-:W1:Y:S01]  /*0650*/  @!P3 LDC R11, c[0x0][0xc] ;  /* 0x00000300ff0bbb82 */ /* 0x000e620000000800 */
[----:B------:R-:W-:Y:S02]  /*0660*/  IMAD.MOV.U32 R7, RZ, RZ, RZ ;  /* 0x000000ffff077224 */ /* 0x000fe400078e00ff */
[----:B------:R-:W-:Y:S01]  /*0670*/  ISETP.NE.AND P1, PT, R0, 0x3, PT ;  /* 0x000000030000780c */ /* 0x000fe20003f25270 */
[----:B---3--:R-:W-:Y:S01]  /*0680*/  @P3 IMAD.WIDE.U32 R16, R6, R17, R8 ;  /* 0x0000001106103225 */ /* 0x008fe200078e0008 */
[----:B0-----:R-:W-:Y:S01]  /*0690*/  @!UP0 ULEA UR8, UR7, UR6, 0x18 ;  /* 0x0000000607088291 */ /* 0x001fe2000f8ec03f */
[----:B------:R-:W-:Y:S02]  /*06a0*/  VOTEU.ALL UP0, P0 ;  /* 0x00000000003f7886 */ /* 0x000fe40000000000 */
[----:B------:R-:W-:Y:S01]  /*06b0*/  ULDC UR6, c[0x0][0xc] ;  /* 0x0000030000067ab9 */ /* 0x000fe20000000800 */
[----:B------:R-:W-:Y:S01]  /*06c0*/  ISETP.EQ.OR P0, PT, R0, RZ, !P1 ;  /* 0x000000ff0000720c */ /* 0x000fe20004f02670 */
[----:B------:R-:W-:-:S03]  /*06d0*/  ULDC UR7, c[0x0][0x10] ;  /* 0x0000040000077ab9 */ /* 0x000fc60000000800 */
[C---:B------:R-:W-:Y:S01]  /*06e0*/  ISETP.EQ.AND P0, PT, R10.reuse, RZ, P0 ;  /* 0x000000ff0a00720c */ /* 0x040fe20000702270 */
[----:B------:R-:W-:Y:S02]  /*06f0*/  VIADD R10, R10, 0xffffffff ;  /* 0xffffffff0a0a7836 */ /* 0x000fe40000000000 */
[----:B-1----:R-:W-:Y:S01]  /*0700*/  @!P3 IMAD.WIDE.U32 R8, R11, R5, R6 ;  /* 0x000000050b08b225 */ /* 0x002fe200078e0006 */
[----:B------:R-:W0:Y:S02]  /*0710*/  FENCE.VIEW.ASYNC.S ;  /* 0x00000000000073c6 */ /* 0x000e240000000000 */
[----:B0-----:R-:W0:Y:S01]  /*0720*/  @!UP0 SYNCS.EXCH.64 URZ, [UR8+0x120], UR4 ;  /* 0x00012004083f85b2 */ /* 0x001e220008000100 */
[----:B------:R-:W-:Y:S01]  /*0730*/  SEL R18, RZ, 0x1, !P0 ;  /* 0x00000001ff127807 */ /* 0x000fe20004000000 */
[----:B------:R-:W-:Y:S01]  /*0740*/  @P3 IMAD.MOV.U32 R11, RZ, RZ, RZ ;  /* 0x000000ffff0b3224 */ /* 0x000fe200078e00ff */
[----:B------:R-:W-:Y:S01]  /*0750*/  ISETP.GE.U32.AND P1, PT, R10, 0x2, PT ;  /* 0x000000020a00780c */ /* 0x000fe20003f26070 */
[----:B------:R-:W-:-:S02]  /*0760*/  @!P3 IMAD.MOV.U32 R16, RZ, RZ, R8 ;  /* 0x000000ffff10b224 */ /* 0x000fc400078e0008 */
[----:B------:R-:W-:Y:S01]  /*0770*/  @P3 IMAD.IADD R17, R17, 0x1, R11 ;  /* 0x0000000111113824 */ /* 0x000fe200078e020b */
[----:B------:R-:W-:Y:S01]  /*0780*/  SEL R18, R18, 0x2, P1 ;  /* 0x0000000212127807 */ /* 0x000fe20000800000 */
[----:B------:R-:W-:Y:S01]  /*0790*/  @!P3 IMAD.MOV.U32 R17, RZ, RZ, R9 ;  /* 0x000000ffff11b224 */ /* 0x000fe200078e0009 */
[----:B------:R1:W0:Y:S01]  /*07a0*/  @!UP1 SYNCS.EXCH.64 URZ, [UR8+0x128], UR4 ;  /* 0x00012804083f95b2 */ /* 0x0002220008000100 */
[----:B------:R-:W-:Y:S01]  /*07b0*/  NOP ;  /* 0x0000000000007918 */ /* 0x000fe20000000000 */
[----:B-1----:R-:W-:-:S03]  /*07c0*/  UIMAD.WIDE.U32 UR4, UR6, UR7, URZ ;  /* 0x00000007060472a5 */ /* 0x002fc6000f8e003f */
[----:B------:R-:W-:Y:S02]  /*07d0*/  ULDC UR6, c[0x0][0x14] ;  /* 0x0000050000067ab9 */ /* 0x000fe40000000800 */
[----:B------:R-:W-:Y:S02]  /*07e0*/  UIMAD.WIDE.U32 UR36, UR4, UR6, URZ ;  /* 0x00000006042472a5 */ /* 0x000fe4000f8e003f */
[----:B------:R-:W-:-:S04]  /*07f0*/  UIMAD UR42, UR5, UR6, URZ ;  /* 0x00000006052a72a4 */ /* 0x000fc8000f8e023f */
[----:B------:R-:W-:Y:S01]  /*0800*/  UIADD3 UR42, UR37, UR42, URZ ;  /* 0x0000002a252a7290 */ /* 0x000fe2000fffe03f */
[----:B0-----:R-:W-:Y:S06]  /*0810*/  BAR.SYNC.DEFER_BLOCKING 0x0 ;  /* 0x0000000000007b1d */ /* 0x001fec0000010000 */
[----:B------:R-:W-:Y:S05]  /*0820*/  @!P2 BRA `(.L_x_4) ;  /* 0x0000004c0090a947 */ /* 0x000fea0003800000 */
[----:B------:R-:W-:-:S13]  /*0830*/  ISETP.GT.U32.AND P0, PT, R10, 0x1, PT ;  /* 0x000000010a00780c */ /* 0x000fda0003f04070 */
[----:B------:R-:W-:Y:S05]  /*0840*/  @P0 EXIT ;  /* 0x000000000000094d */ /* 0x000fea0003800000 */
[----:B------:R-:W-:Y:S01]  /*0850*/  ULDC.64 UR4, c[0x0][0x650] ;  /* 0x0001940000047ab9 */ /* 0x000fe20000000a00 */
[----:B------:R-:W-:Y:S01]  /*0860*/  PRMT R0, RZ, 0x7610, R0 ;  /* 0x00007610ff007816 */ /* 0x000fe20000000000 */
[----:B------:R-:W-:Y:S01]  /*0870*/  IMAD.MOV.U32 R87, RZ, RZ, -0x1 ;  /* 0xffffffffff577424 */ /* 0x000fe200078e00ff */
[----:B------:R-:W-:Y:S01]  /*0880*/  ISETP.GE.U32.AND P0, PT, R16, UR4, PT ;  /* 0x0000000410007c0c */ /* 0x000fe2000bf06070 */
[----:B------:R-:W-:Y:S02]  /*0890*/  IMAD.MOV.U32 R88, RZ, RZ, -0x1 ;  /* 0xffffffffff587424 */ /* 0x000fe400078e00ff */
[----:B------:R-:W-:Y:S01]  /*08a0*/  IMAD.MOV.U32 R86, RZ, RZ, -0x1 ;  /* 0xffffffffff567424 */ /* 0x000fe200078e00ff */
[----:B------:R-:W-:-:S13]  /*08b0*/  ISETP.GE.U32.AND.EX P0, PT, R17, UR5, PT, P0 ;  /* 0x0000000511007c0c */ /* 0x000fda000bf06100 */
[----:B------:R-:W-:Y:S05]  /*08c0*/  @P0 BRA `(.L_x_5) ;  /* 0x0000000400540947 */ /* 0x000fea0003800000 */
[----:B------:R-:W0:Y:S01]  /*08d0*/  LDC.64 R20, c[0x0][0x628] ;  /* 0x00018a00ff147b82 */ /* 0x000e220000000a00 */
[----:B------:R-:W-:Y:S02]  /*08e0*/  IMAD.MOV.U32 R8, RZ, RZ, R16 ;  /* 0x000000ffff087224 */ /* 0x000fe400078e0010 */
[----:B------:R-:W-:-:S05]  /*08f0*/  IMAD.MOV.U32 R9, RZ, RZ, R17 ;  /* 0x000000ffff097224 */ /* 0x000fca00078e0011 */
[----:B------:R-:W1:Y:S08]  /*0900*/  LDC R0, c[0x0][0x630] ;  /* 0x00018c00ff007b82 */ /* 0x000e700000000800 */
[----:B------:R-:W2:Y:S01]  /*0910*/  LDC.64 R22, c[0x0][0x620] ;  /* 0x00018800ff167b82 */ /* 0x000ea20000000a00 */
[----:B0-----:R-:W-:-:S04]  /*0920*/  ISETP.NE.U32.AND P0, PT, R20, RZ, PT ;  /* 0x000000ff1400720c */ /* 0x001fc80003f05070 */
[----:B------:R-:W-:-:S13]  /*0930*/  ISETP.NE.AND.EX P0, PT, R21, RZ, PT, P0 ;  /* 0x000000ff1500720c */ /* 0x000fda0003f05300 */
[----:B-12---:R-:W-:Y:S05]  /*0940*/  @!P0 BRA `(.L_x_6) ;  /* 0x0000000000288947 */ /* 0x006fea0003800000 */
[----:B------:R-:W0:Y:S02]  /*0950*/  LDC R13, c[0x0][0x634] ;  /* 0x00018d00ff0d7b82 */ /* 0x000e240000000800 */
[----:B0-----:R-:W-:-:S05]  /*0960*/  IADD3 R13, P0, R16, R13, RZ ;  /* 0x0000000d100d7210 */ /* 0x001fca0007f1e0ff */
[----:B------:R-:W-:-:S04]  /*0970*/  IMAD.X R15, RZ, RZ, R17, P0 ;  /* 0x000000ffff0f7224 */ /* 0x000fc800000e0611 */
[----:B------:R-:W-:-:S04]  /*0980*/  IMAD.WIDE.U32 R8, R15, R20, RZ ;  /* 0x000000140f087225 */ /* 0x000fc800078e00ff */
[----:B------:R-:W-:-:S04]  /*0990*/  IMAD.WIDE.U32 R10, P0, R13, R21, R8 ;  /* 0x000000150d0a7225 */ /* 0x000fc80007800008 */
[----:B------:R-:W-:-:S04]  /*09a0*/  IMAD.WIDE.U32 R8, R13, R20, RZ ;  /* 0x000000140d087225 */ /* 0x000fc800078e00ff */
[----:B------:R-:W-:Y:S01]  /*09b0*/  IMAD.X R13, RZ, RZ, RZ, P0 ;  /* 0x000000ffff0d7224 */ /* 0x000fe200000e06ff */
[----:B------:R-:W-:Y:S01]  /*09c0*/  IADD3 RZ, P0, R9, R10, RZ ;  /* 0x0000000a09ff7210 */ /* 0x000fe20007f1e0ff */
[----:B------:R-:W-:-:S04]  /*09d0*/  IMAD.MOV.U32 R12, RZ, RZ, R11 ;  /* 0x000000ffff0c7224 */ /* 0x000fc800078e000b */
[----:B------:R-:W-:-:S08]  /*09e0*/  IMAD.WIDE.U32.X R8, R15, R21, R12, P0 ;  /* 0x000000150f087225 */ /* 0x000fd000000e040c */
.L_x_6:
[-CC-:B------:R-:W-:Y:S01]  /*09f0*/  SHF.R.U64 R86, R8, R0.reuse, R9.reuse ;  /* 0x0000000008567219 */ /* 0x180fe20000001209 */
[----:B------:R-:W0:Y:S01]  /*0a00*/  LDC R12, c[0x0][0x618] ;  /* 0x00018600ff0c7b82 */ /* 0x000e220000000800 */
[----:B------:R-:W-:Y:S01]  /*0a10*/  SHF.R.U32.HI R7, RZ, R0, R9 ;  /* 0x00000000ff077219 */ /* 0x000fe20000011609 */
[----:B------:R-:W-:Y:S01]  /*0a20*/  ULDC UR4, c[0x0][0x150] ;  /* 0x0000540000047ab9 */ /* 0x000fe20000000800 */
[----:B------:R-:W-:Y:S02]  /*0a30*/  IADD3 R11, P0, RZ, -R86, RZ ;  /* 0x80000056ff0b7210 */ /* 0x000fe40007f1e0ff */
[----:B------:R-:W-:-:S03]  /*0a40*/  I2FP.F32.U32 R0, R6 ;  /* 0x0000000600007245 */ /* 0x000fc60000201000 */
[----:B------:R-:W1:Y:S01]  /*0a50*/  LDC.64 R30, c[0x0][0x640] ;  /* 0x00019000ff1e7b82 */ /* 0x000e620000000a00 */
[----:B------:R-:W-:Y:S02]  /*0a60*/  IMAD.X R13, RZ, RZ, ~R7, P0 ;  /* 0x000000ffff0d7224 */ /* 0x000fe400000e0e07 */
[----:B------:R-:W-:Y:S01]  /*0a70*/  FMUL R0, R0, UR4 ;  /* 0x0000000400007c20 */ /* 0x000fe20008400000 */
[----:B------:R-:W-:Y:S01]  /*0a80*/  IMAD.WIDE.U32 R8, R11, R22, R16 ;  /* 0x000000160b087225 */ /* 0x000fe200078e0010 */
[----:B------:R-:W-:-:S03]  /*0a90*/  ULDC UR4, c[0x0][0x154] ;  /* 0x0000550000047ab9 */ /* 0x000fc60000000800 */
[----:B------:R-:W-:Y:S01]  /*0aa0*/  IMAD R10, R13, R22, RZ ;  /* 0x000000160d0a7224 */ /* 0x000fe200078e02ff */
[----:B------:R-:W2:Y:S01]  /*0ab0*/  LDC R7, c[0x0][0x144] ;  /* 0x00005100ff077b82 */ /* 0x000ea20000000800 */
[----:B------:R-:W3:Y:S02]  /*0ac0*/  F2I.U32.TRUNC.NTZ R0, R0 ;  /* 0x0000000000007305 */ /* 0x000ee4000020f000 */
[----:B------:R-:W-:-:S04]  /*0ad0*/  IMAD R11, R11, R23, R10 ;  /* 0x000000170b0b7224 */ /* 0x000fc800078e020a */
[----:B------:R-:W-:Y:S01]  /*0ae0*/  IMAD.IADD R9, R9, 0x1, R11 ;  /* 0x0000000109097824 */ /* 0x000fe200078e020b */
[----:B------:R-:W4:Y:S01]  /*0af0*/  LDC R24, c[0x0][0x608] ;  /* 0x00018200ff187b82 */ /* 0x000f220000000800 */
[----:B------:R-:W-:-:S03]  /*0b00*/  IMAD.MOV.U32 R11, RZ, RZ, -0x1 ;  /* 0xffffffffff0b7424 */ /* 0x000fc600078e00ff */
[-CC-:B0-----:R-:W-:Y:S02]  /*0b10*/  SHF.R.U64 R22, R8, R12.reuse, R9.reuse ;  /* 0x0000000c08167219 */ /* 0x181fe40000001209 */
[----:B------:R-:W-:Y:S02]  /*0b20*/  I2FP.F32.U32 R8, R5 ;  /* 0x0000000500087245 */ /* 0x000fe40000201000 */
[----:B------:R-:W0:Y:S01]  /*0b30*/  LDC R28, c[0x0][0x658] ;  /* 0x00019600ff1c7b82 */ /* 0x000e220000000800 */
[----:B-1----:R-:W-:Y:S01]  /*0b40*/  ISETP.NE.U32.AND P0, PT, R30, RZ, PT ;  /* 0x000000ff1e00720c */ /* 0x002fe20003f05070 */
[----:B---3--:R-:W-:Y:S02]  /*0b50*/  IMAD.MOV R10, RZ, RZ, -R0 ;  /* 0x000000ffff0a7224 */ /* 0x008fe400078e0a00 */
[----:B------:R-:W-:Y:S01]  /*0b60*/  FMUL R8, R8, UR4 ;  /* 0x0000000408087c20 */ /* 0x000fe20008400000 */
[----:B------:R-:W-:Y:S02]  /*0b70*/  SHF.R.U32.HI R9, RZ, R12, R9 ;  /* 0x0000000cff097219 */ /* 0x000fe40000011609 */
[----:B------:R-:W-:Y:S01]  /*0b80*/  ISETP.NE.AND.EX P0, PT, R31, RZ, PT, P0 ;  /* 0x000000ff1f00720c */ /* 0x000fe20003f05300 */
[----:B------:R1:W3:Y:S01]  /*0b90*/  F2I.U32.TRUNC.NTZ R15, R8 ;  /* 0x00000008000f7305 */ /* 0x0002e2000020f000 */
[----:B------:R-:W1:Y:S01]  /*0ba0*/  LDC R20, c[0x0][0x148] ;  /* 0x00005200ff147b82 */ /* 0x000e620000000800 */
[----:B--2---:R-:W-:-:S07]  /*0bb0*/  IMAD R0, R7, R10, R6 ;  /* 0x0000000a07007224 */ /* 0x004fce00078e0206 */
[----:B------:R-:W2:Y:S01]  /*0bc0*/  LDC R26, c[0x0][0x600] ;  /* 0x00018000ff1a7b82 */ /* 0x000ea20000000800 */
[-CC-:B----4-:R-:W-:Y:S02]  /*0bd0*/  SHF.R.U64 R32, R22, R24.reuse, R9.reuse ;  /* 0x0000001816207219 */ /* 0x190fe40000001209 */
[----:B------:R-:W-:Y:S01]  /*0be0*/  SHF.R.U32.HI R7, RZ, R24, R9 ;  /* 0x00000018ff077219 */ /* 0x000fe20000011609 */
[----:B------:R-:W-:-:S04]  /*0bf0*/  IMAD.MOV.U32 R9, RZ, RZ, 0x1 ;  /* 0x00000001ff097424 */ /* 0x000fc800078e00ff */
[----:B------:R-:W4:Y:S01]  /*0c00*/  LDC R21, c[0x0][0x648] ;  /* 0x00019200ff157b82 */ /* 0x000f220000000800 */
[-C--:B0-----:R-:W-:Y:S02]  /*0c10*/  SHF.L.U32 R6, R11, R28.reuse, RZ ;  /* 0x0000001c0b067219 */ /* 0x081fe400000006ff */
[--C-:B------:R-:W-:Y:S02]  /*0c20*/  SHF.R.U64 R24, R32, R28, R7.reuse ;  /* 0x0000001c20187219 */ /* 0x100fe40000001207 */
[----:B------:R-:W-:Y:S02]  /*0c30*/  LOP3.LUT R13, RZ, R6, RZ, 0x33, !PT ;  /* 0x00000006ff0d7212 */ /* 0x000fe400078e33ff */
[-C--:B------:R-:W-:Y:S01]  /*0c40*/  SHF.R.U32.HI R7, RZ, R28.reuse, R7 ;  /* 0x0000001cff077219 */ /* 0x080fe20000011607 */
[----:B------:R-:W0:Y:S01]  /*0c50*/  LDC R23, c[0x0][0x638] ;  /* 0x00018e00ff177b82 */ /* 0x000e220000000800 */
[----:B------:R-:W-:Y:S01]  /*0c60*/  SHF.L.U32 R12, R9, R28, RZ ;  /* 0x0000001c090c7219 */ /* 0x000fe200000006ff */
[----:B------:R-:W-:-:S06]  /*0c70*/  IMAD.MOV.U32 R6, RZ, RZ, R24 ;  /* 0x000000ffff067224 */ /* 0x000fcc00078e0018 */
[----:B------:R-:W0:Y:S01]  /*0c80*/  LDC R87, c[0x0][0x610] ;  /* 0x00018400ff577b82 */ /* 0x000e220000000800 */
[----:B-1-3--:R-:W-:Y:S05]  /*0c90*/  @!P0 BRA `(.L_x_7) ;  /* 0x0000000000288947 */ /* 0x00afea0003800000 */
[----:B------:R-:W1:Y:S02]  /*0ca0*/  LDC R11, c[0x0][0x64c] ;  /* 0x00019300ff0b7b82 */ /* 0x000e640000000800 */
[----:B-1----:R-:W-:-:S05]  /*0cb0*/  IADD3 R11, P0, R24, R11, RZ ;  /* 0x0000000b180b7210 */ /* 0x002fca0007f1e0ff */
        /* <DEDUP_REMOVED lines=8> */
.L_x_7:
[----:B----4-:R-:W-:Y:S01]  /*0d40*/  SHF.R.U64 R6, R6, R21, R7 ;  /* 0x0000001506067219 */ /* 0x010fe20000001207 */
[----:B--2---:R-:W-:Y:S01]  /*0d50*/  VIADD R7, R26, 0xffffffff ;  /* 0xffffffff1a077836 */ /* 0x004fe20000000000 */
[----:B------:R-:W-:Y:S01]  /*0d60*/  LOP3.LUT R13, R32, R13, RZ, 0xc0, !PT ;  /* 0x0000000d200d7212 */ /* 0x000fe200078ec0ff */
[----:B------:R-:W-:Y:S02]  /*0d70*/  IMAD.MOV R15, RZ, RZ, -R15 ;  /* 0x000000ffff0f7224 */ /* 0x000fe400078e0a0f */
[----:B------:R-:W-:Y:S02]  /*0d80*/  IMAD.MOV R8, RZ, RZ, -R6 ;  /* 0x000000ffff087224 */ /* 0x000fe400078e0a06 */
[----:B------:R-:W-:Y:S01]  /*0d90*/  IMAD R13, R12, R6, R13 ;  /* 0x000000060c0d7224 */ /* 0x000fe200078e020d */
[----:B------:R-:W-:Y:S01]  /*0da0*/  LOP3.LUT R6, R22, R7, RZ, 0xc0, !PT ;  /* 0x0000000716067212 */ /* 0x000fe200078ec0ff */
[----:B------:R-:W-:Y:S02]  /*0db0*/  @P3 IMAD R0, R20, R15, R5 ;  /* 0x0000000f14003224 */ /* 0x000fe400078e0205 */
[----:B0-----:R-:W-:-:S02]  /*0dc0*/  IMAD R5, R8, R23, R24 ;  /* 0x0000001708057224 */ /* 0x001fc400078e0218 */
[----:B------:R-:W-:Y:S02]  /*0dd0*/  IMAD R87, R13, R87, R0 ;  /* 0x000000570d577224 */ /* 0x000fe400078e0200 */
[----:B------:R-:W-:Y:S02]  /*0de0*/  IMAD R6, R5, R26, R6 ;  /* 0x0000001a05067224 */ /* 0x000fe400078e0206 */
[----:B------:R-:W-:-:S03]  /*0df0*/  IMAD.MOV.U32 R0, RZ, RZ, 0x1 ;  /* 0x00000001ff007424 */ /* 0x000fc600078e00ff */
[----:B------:R-:W-:Y:S02]  /*0e00*/  SEL R88, R6, R87, !P3 ;  /* 0x0000005706587207 */ /* 0x000fe40005800000 */
[----:B------:R-:W-:-:S07]  /*0e10*/  SEL R87, R87, R6, !P3 ;  /* 0x0000000657577207 */ /* 0x000fce0005800000 */
.L_x_5:
[----:B------:R-:W-:-:S08]  /*0e20*/  NOP ;  /* 0x0000000000007918 */ /* 0x000fd00000000000 */
[----:B------:R-:W0:Y:S02]  /*0e30*/  USETMAXREG.TRY_ALLOC.CTAPOOL UP0, 0xe8 ;  /* 0x000000e8000079c8 */ /* 0x000e240008000600 */
[----:B0-----:R-:W-:-:S13]  /*0e40*/  PLOP3.LUT P0, PT, PT, PT, UP0, 0x80, 0x0 ;  /* 0x000000000000781c */ /* 0x001fda0003f0f008 */
[----:B------:R-:W-:Y:S05]  /*0e50*/  @!P0 BRA `(.L_x_5) ;  /* 0xfffffffc00f08947 */ /* 0x000fea000383ffff */
[----:B------:R-:W-:Y:S01]  /*0e60*/  ULDC.64 UR4, c[0x0][0x598] ;  /* 0x0001660000047ab9 */ /* 0x000fe20000000a00 */
[----:B------:R-:W-:Y:S01]  /*0e70*/  ULDC.64 UR38, c[0x0][0x208] ;  /* 0x0000820000267ab9 */ /* 0x000fe20000000a00 */
[----:B------:R-:W-:-:S04]  /*0e80*/  ISETP.NE.U32.AND P0, PT, RZ, UR4, PT ;  /* 0x00000004ff007c0c */ /* 0x000fc8000bf05070 */
[----:B------:R-:W-:-:S13]  /*0e90*/  ISETP.NE.AND.EX P0, PT, RZ, UR5, PT, P0 ;  /* 0x00000005ff007c0c */ /* 0x000fda000bf05300 */
[----:B------:R-:W-:Y:S05]  /*0ea0*/  @!P0 BRA `(.L_x_8) ;  /* 0x00000000001c8947 */ /* 0x000fea0003800000 */
[----:B------:R-:W0:Y:S02]  /*0eb0*/  LDC.64 R6, c[0x0][0x598] ;  /* 0x00016600ff067b82 */ /* 0x000e240000000a00 */
[----:B0-----:R-:W2:Y:S02]  /*0ec0*/  LDG.E.64 R6, desc[UR38][R6.64] ;  /* 0x0000002606067981 */ /* 0x001ea4000c1e1b00 */
[----:B--2---:R-:W-:-:S04]  /*0ed0*/  ISETP.NE.U32.AND P0, PT, R6, RZ, PT ;  /* 0x000000ff0600720c */ /* 0x004fc80003f05070 */
[----:B------:R-:W-:-:S13]  /*0ee0*/  ISETP.NE.AND.EX P0, PT, R7, RZ, PT, P0 ;  /* 0x000000ff0700720c */ /* 0x000fda0003f05300 */
[----:B------:R-:W-:Y:S05]  /*0ef0*/  @!P0 BRA `(.L_x_8) ;  /* 0x0000000000088947 */ /* 0x000fea0003800000 */
[----:B------:R0:W5:Y:S01]  /*0f00*/  LD.E R19, desc[UR38][R6.64] ;  /* 0x0000002606137980 */ /* 0x000162000c101900 */
[----:B------:R-:W-:Y:S05]  /*0f10*/  BRA `(.L_x_9) ;  /* 0x0000000000247947 */ /* 0x000fea0003800000 */
.L_x_8:
[----:B------:R-:W-:Y:S02]  /*0f20*/  ULDC.64 UR4, c[0x0][0x588] ;  /* 0x0001620000047ab9 */ /* 0x000fe40000000a00 */
[----:B------:R-:W-:-:S04]  /*0f30*/  ISETP.NE.U32.AND P0, PT, RZ, UR4, PT ;  /* 0x00000004ff007c0c */ /* 0x000fc8000bf05070 */
[----:B------:R-:W-:-:S13]  /*0f40*/  ISETP.NE.AND.EX P0, PT, RZ, UR5, PT, P0 ;  /* 0x00000005ff007c0c */ /* 0x000fda000bf05300 */
[----:B------:R-:W-:Y:S05]  /*0f50*/  @!P0 BRA `(.L_x_10) ;  /* 0x00000000000c8947 */ /* 0x000fea0003800000 */
[----:B------:R-:W0:Y:S02]  /*0f60*/  LDC.64 R6, c[0x0][0x588] ;  /* 0x00016200ff067b82 */ /* 0x000e240000000a00 */
[----:B0-----:R1:W5:Y:S01]  /*0f70*/  LDG.E R19, desc[UR38][R6.64] ;  /* 0x0000002606137981 */ /* 0x001362000c1e1900 */
[----:B------:R-:W-:Y:S05]  /*0f80*/  BRA `(.L_x_9) ;  /* 0x0000000000087947 */ /* 0x000fea0003800000 */
.L_x_10:
[----:B------:R-:W-:Y:S02]  /*0f90*/  ULDC UR4, c[0x0][0x580] ;  /* 0x0001600000047ab9 */ /* 0x000fe40000000800 */
[----:B------:R-:W-:-:S07]  /*0fa0*/  IMAD.U32 R19, RZ, RZ, UR4 ;  /* 0x00000004ff137e24 */ /* 0x000fce000f8e00ff */
.L_x_9:
[----:B------:R-:W-:Y:S02]  /*0fb0*/  ULDC.64 UR4, c[0x0][0x5a0] ;  /* 0x0001680000047ab9 */ /* 0x000fe40000000a00 */
[----:B------:R-:W-:-:S04]  /*0fc0*/  ISETP.NE.U32.AND P0, PT, RZ, UR4, PT ;  /* 0x00000004ff007c0c */ /* 0x000fc8000bf05070 */
[----:B------:R-:W-:-:S13]  /*0fd0*/  ISETP.NE.AND.EX P0, PT, RZ, UR5, PT, P0 ;  /* 0x00000005ff007c0c */ /* 0x000fda000bf05300 */
[----:B------:R-:W-:Y:S05]  /*0fe0*/  @!P0 BRA `(.L_x_11) ;  /* 0x00000000001c8947 */ /* 0x000fea0003800000 */
[----:B01----:R-:W0:Y:S02]  /*0ff0*/  LDC.64 R6, c[0x0][0x5a0] ;  /* 0x00016800ff067b82 */ /* 0x003e240000000a00 */
[----:B0-----:R-:W2:Y:S02]  /*1000*/  LDG.E.64 R6, desc[UR38][R6.64] ;  /* 0x0000002606067981 */ /* 0x001ea4000c1e1b00 */
[----:B--2---:R-:W-:-:S04]  /*1010*/  ISETP.NE.U32.AND P0, PT, R6, RZ, PT ;  /* 0x000000ff0600720c */ /* 0x004fc80003f05070 */
[----:B------:R-:W-:-:S13]  /*1020*/  ISETP.NE.AND.EX P0, PT, R7, RZ, PT, P0 ;  /* 0x000000ff0700720c */ /* 0x000fda0003f05300 */
[----:B------:R-:W-:Y:S05]  /*1030*/  @!P0 BRA `(.L_x_11) ;  /* 0x0000000000088947 */ /* 0x000fea0003800000 */
[----:B------:R0:W5:Y:S01]  /*1040*/  LD.E R72, desc[UR38][R6.64] ;  /* 0x0000002606487980 */ /* 0x000162000c101900 */
[----:B------:R-:W-:Y:S05]  /*1050*/  BRA `(.L_x_12) ;  /* 0x0000000000247947 */ /* 0x000fea0003800000 */
.L_x_11:
[----:B------:R-:W-:Y:S02]  /*1060*/  ULDC.64 UR4, c[0x0][0x590] ;  /* 0x0001640000047ab9 */ /* 0x000fe40000000a00 */
[----:B------:R-:W-:-:S04]  /*1070*/  ISETP.NE.U32.AND P0, PT, RZ, UR4, PT ;  /* 0x00000004ff007c0c */ /* 0x000fc8000bf05070 */
[----:B------:R-:W-:-:S13]  /*1080*/  ISETP.NE.AND.EX P0, PT, RZ, UR5, PT, P0 ;  /* 0x00000005ff007c0c */ /* 0x000fda000bf05300 */
[----:B------:R-:W-:Y:S05]  /*1090*/  @!P0 BRA `(.L_x_13) ;  /* 0x00000000000c8947 */ /* 0x000fea0003800000 */
[----:B------:R-:W2:Y:S02]  /*10a0*/  LDC.64 R72, c[0x0][0x590] ;  /* 0x00016400ff487b82 */ /* 0x000ea40000000a00 */
[----:B--2---:R2:W5:Y:S01]  /*10b0*/  LDG.E R72, desc[UR38][R72.64] ;  /* 0x0000002648487981 */ /* 0x004562000c1e1900 */
[----:B------:R-:W-:Y:S05]  /*10c0*/  BRA `(.L_x_12) ;  /* 0x0000000000087947 */ /* 0x000fea0003800000 */
.L_x_13:
[----:B------:R-:W-:Y:S02]  /*10d0*/  ULDC UR4, c[0x0][0x584] ;  /* 0x0001610000047ab9 */ /* 0x000fe40000000800 */
[----:B------:R-:W-:-:S07]  /*10e0*/  IMAD.U32 R72, RZ, RZ, UR4 ;  /* 0x00000004ff487e24 */ /* 0x000fce000f8e00ff */
.L_x_12:
[----:B------:R-:W-:-:S13]  /*10f0*/  LOP3.LUT P0, RZ, R0, 0xff, RZ, 0xc0, !PT ;  /* 0x000000ff00ff7812 */ /* 0x000fda000780c0ff */
[----:B------:R-:W-:Y:S05]  /*1100*/  @!P0 EXIT ;  /* 0x000000000000894d */ /* 0x000fea0003800000 */
[----:B------:R-:W3:Y:S01]  /*1110*/  LDC R74, c[0x0][0x658] ;  /* 0x00019600ff4a7b82 */ /* 0x000ee20000000800 */
[----:B------:R-:W-:Y:S01]  /*1120*/  ULDC.64 UR6, c[0x0][0x288] ;  /* 0x0000a20000067ab9 */ /* 0x000fe20000000a00 */
[----:B------:R-:W-:Y:S01]  /*1130*/  LOP3.LUT R14, R14, 0x1, RZ, 0xc0, !PT ;  /* 0x000000010e0e7812 */ /* 0x000fe200078ec0ff */
[----:B------:R-:W-:Y:S01]  /*1140*/  UIADD3 UR4, UR7, 0x1f, URZ ;  /* 0x0000001f07047890 */ /* 0x000fe2000fffe03f */
[----:B------:R-:W-:Y:S01]  /*1150*/  SHF.R.U32.HI R0, RZ, 0x2, R3 ;  /* 0x00000002ff007819 */ /* 0x000fe20000011603 */
[----:B01----:R-:W-:Y:S01]  /*1160*/  IMAD.MOV.U32 R7, RZ, RZ, -0x1 ;  /* 0xffffffffff077424 */ /* 0x003fe200078e00ff */
[----:B------:R-:W-:Y:S01]  /*1170*/  SHF.R.U32.HI R4, RZ, 0x1, R4 ;  /* 0x00000001ff047819 */ /* 0x000fe20000011604 */
[----:B------:R-:W-:Y:S01]  /*1180*/  USHF.R.S32.HI UR5, URZ, 0x1f, UR4 ;  /* 0x0000001f3f057899 */ /* 0x000fe20008011404 */
[----:B------:R-:W0:Y:S01]  /*1190*/  LDC.64 R80, c[0x0][0x5c8] ;  /* 0x00017200ff507b82 */ /* 0x000e220000000a00 */
[----:B------:R-:W-:Y:S01]  /*11a0*/  IMAD.SHL.U32 R5, R14, 0x40, RZ ;  /* 0x000000400e057824 */ /* 0x000fe200078e00ff */
[----:B------:R-:W-:Y:S01]  /*11b0*/  LOP3.LUT R0, R0, 0x7, RZ, 0xc0, !PT ;  /* 0x0000000700007812 */ /* 0x000fe200078ec0ff */
[----:B------:R-:W-:Y:S01]  /*11c0*/  ULEA.HI UR5, UR5, UR4, URZ, 0x5 ;  /* 0x0000000405057291 */ /* 0x000fe2000f8f283f */
[----:B------:R-:W-:Y:S01]  /*11d0*/  LOP3.LUT R23, R4, 0x30, RZ, 0xc0, !PT ;  /* 0x0000003004177812 */ /* 0x000fe200078ec0ff */
[----:B------:R-:W-:Y:S01]  /*11e0*/  IMAD.MOV.U32 R9, RZ, RZ, 0x1 ;  /* 0x00000001ff097424 */ /* 0x000fe200078e00ff */
[--C-:B------:R-:W-:Y:S01]  /*11f0*/  LOP3.LUT R22, R5, 0x40, R0.reuse, 0xe2, !PT ;  /* 0x0000004005167812 */ /* 0x100fe200078ee200 */
[----:B------:R-:W-:Y:S01]  /*1200*/  USHF.R.S32.HI UR43, URZ, 0x5, UR5 ;  /* 0x000000053f2b7899 */ /* 0x000fe20008011405 */
[-C--:B------:R-:W-:Y:S01]  /*1210*/  IADD3 R5, RZ, -R23.reuse, -R0 ;  /* 0x80000017ff057210 */ /* 0x080fe20007ffe800 */
[----:B------:R-:W-:Y:S01]  /*1220*/  IMAD.U32 R6, RZ, RZ, UR6 ;  /* 0x00000006ff067e24 */ /* 0x000fe2000f8e00ff */
[C---:B--2---:R-:W-:Y:S01]  /*1230*/  LOP3.LUT R73, R3.reuse, 0x3, RZ, 0xc0, !PT ;  /* 0x0000000303497812 */ /* 0x044fe200078ec0ff */
[----:B------:R-:W-:Y:S01]  /*1240*/  UISETP.LT.AND UP0, UPT, UR43, 0x1, UPT ;  /* 0x000000012b00788c */ /* 0x000fe2000bf01270 */
[----:B------:R-:W-:Y:S01]  /*1250*/  LOP3.LUT R83, R3, 0x80, RZ, 0xc0, !PT ;  /* 0x0000008003537812 */ /* 0x000fe200078ec0ff */
[----:B------:R-:W-:Y:S01]  /*1260*/  IMAD R5, R14, -0x40, R5 ;  /* 0xffffffc00e057824 */ /* 0x000fe200078e0205 */
[----:B------:R-:W-:Y:S01]  /*1270*/  ULDC UR4, c[0x0][0x284] ;  /* 0x0000a10000047ab9 */ /* 0x000fe20000000800 */
[----:B------:R-:W-:Y:S01]  /*1280*/  LOP3.LUT R22, R22, R23, RZ, 0xfc, !PT ;  /* 0x0000001716167212 */ /* 0x000fe200078efcff */
[----:B------:R-:W-:Y:S01]  /*1290*/  USEL UR44, UR43, 0x1, UP0 ;  /* 0x000000012b2c7887 */ /* 0x000fe20008000000 */
[-C--:B---3--:R-:W-:Y:S01]  /*12a0*/  SHF.L.U32 R7, R7, R74.reuse, RZ ;  /* 0x0000004a07077219 */ /* 0x088fe200000006ff */
[----:B------:R-:W-:Y:S01]  /*12b0*/  IMAD R73, R73, -0x2, R6 ;  /* 0xfffffffe49497824 */ /* 0x000fe200078e0206 */
[----:B------:R-:W-:Y:S01]  /*12c0*/  SHF.L.U32 R74, R9, R74, RZ ;  /* 0x0000004a094a7219 */ /* 0x000fe200000006ff */
[----:B------:R-:W-:Y:S01]  /*12d0*/  IMAD.SHL.U32 R84, R3, 0x2, RZ ;  /* 0x0000000203547824 */ /* 0x000fe200078e00ff */
[----:B------:R-:W-:Y:S01]  /*12e0*/  SHF.R.U32.HI R83, RZ, 0x7, R83 ;  /* 0x00000007ff537819 */ /* 0x000fe20000011653 */
[----:B------:R-:W-:Y:S01]  /*12f0*/  IMAD.MOV.U32 R23, RZ, RZ, RZ ;  /* 0x000000ffff177224 */ /* 0x000fe200078e00ff */
[----:B------:R-:W-:Y:S01]  /*1300*/  LOP3.LUT R82, RZ, R7, RZ, 0x33, !PT ;  /* 0x00000007ff527212 */ /* 0x000fe200078e33ff */
[C---:B0-----:R-:W-:Y:S01]  /*1310*/  IMAD.SHL.U32 R78, R80.reuse, 0x80, RZ ;  /* 0x00000080504e7824 */ /* 0x041fe200078e00ff */
[C-C-:B------:R-:W-:Y:S01]  /*1320*/  SHF.L.U64.HI R75, R80.reuse, 0x7, R81.reuse ;  /* 0x00000007504b7819 */ /* 0x140fe20000010251 */
[C---:B------:R-:W-:Y:S01]  /*1330*/  IMAD.SHL.U32 R79, R80.reuse, 0x8, RZ ;  /* 0x00000008504f7824 */ /* 0x040fe200078e00ff */
[C-C-:B------:R-:W-:Y:S01]  /*1340*/  SHF.L.U64.HI R76, R80.reuse, 0x3, R81.reuse ;  /* 0x00000003504c7819 */ /* 0x140fe20000010251 */
[----:B------:R-:W-:Y:S01]  /*1350*/  UIADD3 UR44, UR43, -UR44, URZ ;  /* 0x8000002c2b2c7290 */ /* 0x000fe2000fffe03f */
[C---:B------:R-:W-:Y:S01]  /*1360*/  SHF.L.U64.HI R77, R80.reuse, 0x8, R81 ;  /* 0x00000008504d7819 */ /* 0x040fe20000010251 */
[----:B------:R-:W-:Y:S01]  /*1370*/  IMAD.SHL.U32 R80, R80, 0x100, RZ ;  /* 0x0000010050507824 */ /* 0x000fe200078e00ff */
[----:B------:R-:W-:Y:S01]  /*1380*/  UMOV UR40, URZ ;  /* 0x0000003f00287c82 */ /* 0x000fe20008000000 */
[----:B------:R-:W-:Y:S01]  /*1390*/  VIADD R81, R5, UR4 ;  /* 0x0000000405517c36 */ /* 0x000fe20008000000 */
[----:B------:R-:W-:-:S07]  /*13a0*/  UMOV UR41, URZ ;  /* 0x0000003f00297c82 */ /* 0x000fce0008000000 */
.L_x_73:
[----:B------:R-:W0:Y:S01]  /*13b0*/  SHFL.IDX PT, R0, R83, RZ, 0x1f ;  /* 0x00001fff53007589 */ /* 0x000e2200000e0000 */
[----:B-1----:R-:W1:Y:S01]  /*13c0*/  S2UR UR7, SR_CgaCtaId ;  /* 0x00000000000779c3 */ /* 0x002e620000008800 */
[----:B------:R-:W-:Y:S01]  /*13d0*/  UMOV UR6, 0x400 ;  /* 0x0000040000067882 */ /* 0x000fe20000000000 */
[----:B0-----:R-:W-:Y:S01]  /*13e0*/  R2UR UR4, R0 ;  /* 0x00000000000472ca */ /* 0x001fe200000e0000 */
[----:B-1----:R-:W-:-:S12]  /*13f0*/  ULEA UR46, UR7, UR6, 0x18 ;  /* 0x00000006072e7291 */ /* 0x002fd8000f8ec03f */
[----:B------:R-:W-:-:S04]  /*1400*/  ULEA.HI UR5, UR4, UR4, URZ, 0x1 ;  /* 0x0000000404057291 */ /* 0x000fc8000f8f083f */
[----:B------:R-:W-:-:S04]  /*1410*/  ULOP3.LUT UR5, UR5, 0x1ffffe, URZ, 0xc0, !UPT ;  /* 0x001ffffe05057892 */ /* 0x000fc8000f8ec03f */
[----:B------:R-:W-:-:S03]  /*1420*/  UIADD3 UR5, UR4, -UR5, URZ ;  /* 0x8000000504057290 */ /* 0x000fc6000fffe03f */
[----:B------:R-:W-:Y:S01]  /*1430*/  ULDC UR4, c[0x0][0x28c] ;  /* 0x0000a30000047ab9 */ /* 0x000fe20000000800 */
[----:B------:R-:W-:Y:S01]  /*1440*/  ULEA UR5, UR5, UR46, 0xb ;  /* 0x0000002e05057291 */ /* 0x000fe2000f8e583f */
[----:B------:R-:W-:-:S03]  /*1450*/  ISETP.LT.AND P0, PT, RZ, UR4, PT ;  /* 0x00000004ff007c0c */ /* 0x000fc6000bf01270 */
[----:B------:R-:W-:-:S04]  /*1460*/  UIADD3 UR5, UR5, 0x200, URZ ;  /* 0x0000020005057890 */ /* 0x000fc8000fffe03f */
[----:B------:R-:W-:-:S04]  /*1470*/  USHF.R.U32.HI UR5, URZ, 0x4, UR5 ;  /* 0x000000043f057899 */ /* 0x000fc80008011605 */
[----:B------:R-:W-:-:S04]  /*1480*/  ULOP3.LUT UR5, UR5, 0x3fff, URZ, 0xc0, !UPT ;  /* 0x00003fff05057892 */ /* 0x000fc8000f8ec03f */
[----:B------:R-:W-:Y:S01]  /*1490*/  ULOP3.LUT UR45, UR5, 0x10000, URZ, 0xfc, !UPT ;  /* 0x00010000052d7892 */ /* 0x000fe2000f8efc3f */
[----:B------:R-:W-:Y:S11]  /*14a0*/  @P0 BRA `(.L_x_14) ;  /* 0x0000000000400947 */ /* 0x000ff60003800000 */
[----:B------:R-:W-:Y:S01]  /*14b0*/  MOV R0, 0x0 ;  /* 0x0000000000007802 */ /* 0x000fe20000000f00 */
[----:B------:R-:W-:Y:S01]  /*14c0*/  ULDC.64 UR4, c[0x4][0x68] ;  /* 0x01001a0000047ab9 */ /* 0x000fe20000000a00 */
[----:B------:R-:W-:Y:S01]  /*14d0*/  ULDC.64 UR6, c[0x4][0x8] ;  /* 0x0100020000067ab9 */ /* 0x000fe20000000a00 */
[----:B------:R-:W-:Y:S01]  /*14e0*/  IMAD.U32 R4, RZ, RZ, UR4 ;  /* 0x00000004ff047e24 */ /* 0x000fe2000f8e00ff */
[----:B------:R0:W1:Y:S01]  /*14f0*/  LDC.64 R14, c[0x4][R0] ;  /* 0x01000000000e7b82 */ /* 0x0000620000000a00 */
[----:B------:R-:W-:Y:S01]  /*1500*/  IMAD.U32 R5, RZ, RZ, UR5 ;  /* 0x00000005ff057e24 */ /* 0x000fe2000f8e00ff */
[----:B------:R-:W-:Y:S01]  /*1510*/  ULDC.64 UR4, c[0x4][0x70] ;  /* 0x01001c0000047ab9 */ /* 0x000fe20000000a00 */
[----:B------:R-:W-:Y:S02]  /*1520*/  IMAD.U32 R10, RZ, RZ, UR6 ;  /* 0x00000006ff0a7e24 */ /* 0x000fe4000f8e00ff */
[----:B------:R-:W-:Y:S02]  /*1530*/  IMAD.U32 R6, RZ, RZ, UR4 ;  /* 0x00000004ff067e24 */ /* 0x000fe4000f8e00ff */
[----:B------:R-:W-:-:S02]  /*1540*/  IMAD.U32 R7, RZ, RZ, UR5 ;  /* 0x00000005ff077e24 */ /* 0x000fc4000f8e00ff */
[----:B------:R-:W-:Y:S02]  /*1550*/  IMAD.U32 R11, RZ, RZ, UR7 ;  /* 0x00000007ff0b7e24 */ /* 0x000fe4000f8e00ff */
[----:B------:R-:W-:Y:S02]  /*1560*/  IMAD.MOV.U32 R8, RZ, RZ, 0x1e1 ;  /* 0x000001e1ff087424 */ /* 0x000fe400078e00ff */
[----:B------:R-:W-:Y:S02]  /*1570*/  IMAD.MOV.U32 R12, RZ, RZ, 0x1 ;  /* 0x00000001ff0c7424 */ /* 0x000fe400078e00ff */
[----:B0-----:R-:W-:-:S07]  /*1580*/  IMAD.MOV.U32 R13, RZ, RZ, RZ ;  /* 0x000000ffff0d7224 */ /* 0x001fce00078e00ff */
[----:B------:R-:W-:-:S07]  /*1590*/  LEPC R20, `(.L_x_14) ;  /* 0x000000001014794e */ /* 0x000fce0000000000 */
[----:B-1---5:R-:W-:Y:S05]  /*15a0*/  CALL.ABS.NOINC R14 ;  /* 0x000000000e007343 */ /* 0x022fea0003c00000 */
.L_x_14:
[----:B------:R-:W-:-:S04]  /*15b0*/  LOP3.LUT R0, R18, 0x1, RZ, 0xfc, !PT ;  /* 0x0000000112007812 */ /* 0x000fc800078efcff */
[----:B------:R-:W-:-:S13]  /*15c0*/  ISETP.NE.AND P0, PT, R0, 0x3, PT ;  /* 0x000000030000780c */ /* 0x000fda0003f05270 */
[----:B------:R-:W-:Y:S05]  /*15d0*/  @!P0 BRA `(.L_x_15) ;  /* 0x0000000000048947 */ /* 0x000fea0003800000 */
[----:B------:R-:W-:Y:S01]  /*15e0*/  BPT.TRAP 0x1 ;  /* 0x000000040000795c */ /* 0x000fe20000300000 */
.L_x_15:
[----:B------:R-:W-:Y:S02]  /*15f0*/  IMAD.U32 R3, RZ, RZ, UR41 ;  /* 0x00000029ff037e24 */ /* 0x000fe4000f8e00ff */
[----:B------:R-:W-:-:S03]  /*1600*/  IMAD.U32 R0, RZ, RZ, UR40 ;  /* 0x00000028ff007e24 */ /* 0x000fc6000f8e00ff */
[----:B------:R-:W-:Y:S02]  /*1610*/  LEA R3, R3, UR46, 0x3 ;  /* 0x0000002e03037c11 */ /* 0x000fe4000f8e18ff */
[----:B------:R-:W-:-:S04]  /*1620*/  SHF.L.U32 R0, R0, 0x1f, RZ ;  /* 0x0000001f00007819 */ /* 0x000fc800000006ff */
[----:B------:R0:W1:Y:S01]  /*1630*/  SYNCS.PHASECHK.TRANS64.TRYWAIT P1, [R3+URZ], R0 ;  /* 0x00000000030075a7 */ /* 0x000062000802017f */
[----:B------:R-:W-:Y:S05]  /*1640*/  @!P0 BRA `(.L_x_16) ;  /* 0x0000000000048947 */ /* 0x000fea0003800000 */
[----:B------:R-:W-:Y:S01]  /*1650*/  BPT.TRAP 0x1 ;  /* 0x000000040000795c */ /* 0x000fe20000300000 */
.L_x_16:
[----:B------:R-:W-:-:S05]  /*1660*/  IMAD.U32 R4, RZ, RZ, UR44 ;  /* 0x0000002cff047e24 */ /* 0x000fca000f8e00ff */
[----:B------:R-:W-:Y:S01]  /*1670*/  ISETP.GE.AND P2, PT, R4, 0x1, PT ;  /* 0x000000010400780c */ /* 0x000fe20003f46270 */
[----:B-1----:R-:W-:-:S12]  /*1680*/  @P1 BRA `(.L_x_17) ;  /* 0x0000000000081947 */ /* 0x002fd80003800000 */
[----:B------:R-:W1:Y:S02]  /*1690*/  SYNCS.PHASECHK.TRANS64.TRYWAIT P1, [R3+URZ], R0 ;  /* 0x00000000030075a7 */ /* 0x000e64000802017f */
[----:B-1----:R-:W-:Y:S05]  /*16a0*/  @!P1 BRA `(.L_x_18) ;  /* 0x0000005c00349947 */ /* 0x002fea0003800000 */
.L_x_17:
[----:B------:R-:W-:Y:S05]  /*16b0*/  WARPSYNC.ALL ;  /* 0x0000000000007948 */ /* 0x000fea0003800000 */
[----:B------:R-:W-:Y:S01]  /*16c0*/  UIADD3 UR4, UR46, 0x33200, URZ ;  /* 0x000332002e047890 */ /* 0x000fe2000fffe03f */
[----:B------:R-:W-:Y:S01]  /*16d0*/  WARPGROUP.ARRIVE ;  /* 0x00000000000079c5 */ /* 0x000fe20000000000 */
[----:B------:R-:W-:Y:S01]  /*16e0*/  UMOV UR5, 0xc0000010 ;  /* 0xc000001000057882 */ /* 0x000fe20000000000 */
[----:B------:R-:W-:Y:S01]  /*16f0*/  UMOV UR7, 0xc0000010 ;  /* 0xc000001000077882 */ /* 0x000fe20000000000 */
[----:B------:R-:W-:-:S04]  /*1700*/  USHF.R.U32.HI UR4, URZ, 0x4, UR4 ;  /* 0x000000043f047899 */ /* 0x000fc80008011604 */
[----:B------:R-:W-:-:S04]  /*1710*/  ULOP3.LUT UR4, UR4, 0x3fff, URZ, 0xc0, !UPT ;  /* 0x00003fff04047892 */ /* 0x000fc8000f8ec03f */
[----:B------:R-:W-:Y:S02]  /*1720*/  ULOP3.LUT UR12, UR4, 0x10000, URZ, 0xfc, !UPT ;  /* 0x00010000040c7892 */ /* 0x000fe4000f8efc3f */
[----:B------:R-:W-:Y:S02]  /*1730*/  UIMAD UR4, UR41, 0x300, UR45 ;  /* 0x00000300290478a4 */ /* 0x000fe4000f8e022d */
[----:B------:R-:W-:Y:S02]  /*1740*/  ULEA UR6, UR41, UR12, 0x6 ;  /* 0x0000000c29067291 */ /* 0x000fe4000f8e303f */
[----:B------:R-:W-:Y:S02]  /*1750*/  UIADD3 UR8, UR4, 0x100, URZ ;  /* 0x0000010004087890 */ /* 0x000fe4000fffe03f */
[----:B------:R-:W-:-:S05]  /*1760*/  UIADD3 UR9, UR4, 0x200, URZ ;  /* 0x0000020004097890 */ /* 0x000fca000fffe03f */
[----:B------:R-:W-:Y:S01]  /*1770*/  IGMMA.64x32x32.S8.S8 R56, gdesc[UR4], RZ, !UPT, gsb0 ;  /* 0x01200000043879f1 */ /* 0x000fe2000c0410ff */
[----:B------:R-:W-:Y:S01]  /*1780*/  UMOV UR4, UR8 ;  /* 0x0000000800047c82 */ /* 0x000fe20008000000 */
[----:B------:R-:W-:Y:S01]  /*1790*/  UMOV UR5, 0xc0000010 ;  /* 0xc000001000057882 */ /* 0x000fe20000000000 */
[----:B------:R-:W-:Y:S02]  /*17a0*/  WARPGROUP.DEPBAR.LE gsb0, 0x0 ;  /* 0x00008000000079c5 */ /* 0x000fe40000010000 */
[----:B------:R-:W-:-:S06]  /*17b0*/  WARPGROUP.ARRIVE ;  /* 0x00000000000079c5 */ /* 0x000fcc0000000000 */
[----:B------:R-:W-:Y:S01]  /*17c0*/  IGMMA.64x32x32.S8.S8 R40, gdesc[UR4], RZ, !UPT, gsb0 ;  /* 0x01200000042879f1 */ /* 0x000fe2000c0410ff */
[----:B------:R-:W-:Y:S01]  /*17d0*/  UMOV UR4, UR9 ;  /* 0x0000000900047c82 */ /* 0x000fe20008000000 */
[----:B------:R-:W-:Y:S01]  /*17e0*/  UMOV UR5, 0xc0000010 ;  /* 0xc000001000057882 */ /* 0x000fe20000000000 */
[----:B------:R-:W-:Y:S02]  /*17f0*/  WARPGROUP.DEPBAR.LE gsb0, 0x0 ;  /* 0x00008000000079c5 */ /* 0x000fe40000010000 */
[----:B------:R-:W-:-:S06]  /*1800*/  WARPGROUP.ARRIVE ;  /* 0x00000000000079c5 */ /* 0x000fcc0000000000 */
[----:B------:R-:W-:Y:S03]  /*1810*/  IGMMA.64x32x32.S8.S8 R24, gdesc[UR4], RZ, !UPT, gsb0 ;  /* 0x01200000041879f1 */ /* 0x000fe6000c0410ff */
[----:B------:R-:W-:Y:S02]  /*1820*/  WARPGROUP.DEPBAR.LE gsb0, 0x0 ;  /* 0x00008000000079c5 */ /* 0x000fe40000010000 */
[----:B------:R-:W-:Y:S05]  /*1830*/  @!P2 BRA `(.L_x_19) ;  /* 0x0000000000f0a947 */ /* 0x000fea0003800000 */
[----:B------:R-:W-:Y:S01]  /*1840*/  UIADD3 UR4, UR41, 0x1, URZ ;  /* 0x0000000129047890 */ /* 0x000fe2000fffe03f */
[----:B01----:R-:W-:Y:S01]  /*1850*/  IMAD.U32 R0, RZ, RZ, UR44 ;  /* 0x0000002cff007e24 */ /* 0x003fe2000f8e00ff */
[----:B------:R-:W-:Y:S02]  /*1860*/  UMOV UR9, UR41 ;  /* 0x0000002900097c82 */ /* 0x000fe40008000000 */
[----:B------:R-:W-:-:S04]  /*1870*/  UISETP.NE.AND UP0, UPT, UR4, 0x11, UPT ;  /* 0x000000110400788c */ /* 0x000fc8000bf05270 */
[----:B------:R-:W-:Y:S02]  /*1880*/  USEL UR5, URZ, 0x1, UP0 ;  /* 0x000000013f057887 */ /* 0x000fe40008000000 */
[----:B------:R-:W-:Y:S02]  /*1890*/  USEL UR8, UR4, URZ, UP0 ;  /* 0x0000003f04087287 */ /* 0x000fe40008000000 */
[----:B------:R-:W-:-:S06]  /*18a0*/  ULOP3.LUT UR5, UR40, UR5, URZ, 0x3c, !UPT ;  /* 0x0000000528057292 */ /* 0x000fcc000f8e3c3f */
[----:B------:R-:W-:-:S07]  /*18b0*/  IMAD.U32 R5, RZ, RZ, UR5 ;  /* 0x00000005ff057e24 */ /* 0x000fce000f8e00ff */
.L_x_26:
[----:B01----:R-:W-:Y:S05]  /*18c0*/  @!P0 BRA `(.L_x_20) ;  /* 0x0000000000048947 */ /* 0x003fea0003800000 */
[----:B------:R-:W-:Y:S01]  /*18d0*/  BPT.TRAP 0x1 ;  /* 0x000000040000795c */ /* 0x000fe20000300000 */
.L_x_20:
[----:B------:R-:W0:Y:S01]  /*18e0*/  S2UR UR5, SR_CgaCtaId ;  /* 0x00000000000579c3 */ /* 0x000e220000008800 */
[----:B------:R-:W-:Y:S01]  /*18f0*/  UMOV UR4, 0x400 ;  /* 0x0000040000047882 */ /* 0x000fe20000000000 */
[----:B------:R-:W-:Y:S01]  /*1900*/  SHF.L.U32 R3, R5, 0x1f, RZ ;  /* 0x0000001f05037819 */ /* 0x000fe200000006ff */
[----:B0-----:R-:W-:-:S04]  /*1910*/  ULEA UR13, UR5, UR4, 0x18 ;  /* 0x00000004050d7291 */ /* 0x001fc8000f8ec03f */
[----:B------:R-:W-:-:S09]  /*1920*/  ULEA UR4, UR8, UR13, 0x3 ;  /* 0x0000000d08047291 */ /* 0x000fd2000f8e183f */
[----:B------:R0:W1:Y:S01]  /*1930*/  SYNCS.PHASECHK.TRANS64.TRYWAIT P1, [UR4], R3 ;  /* 0x00000003ff0075a7 */ /* 0x0000620008020144 */
[----:B------:R-:W-:Y:S05]  /*1940*/  @!P0 BRA `(.L_x_21) ;  /* 0x0000000000048947 */ /* 0x000fea0003800000 */
[----:B------:R-:W-:Y:S01]  /*1950*/  BPT.TRAP 0x1 ;  /* 0x000000040000795c */ /* 0x000fe20000300000 */
.L_x_21:
[----:B-1----:R-:W-:Y:S05]  /*1960*/  @P1 BRA `(.L_x_22) ;  /* 0x0000000000081947 */ /* 0x002fea0003800000 */
[----:B------:R-:W1:Y:S02]  /*1970*/  SYNCS.PHASECHK.TRANS64.TRYWAIT P1, [UR4], R3 ;  /* 0x00000003ff0075a7 */ /* 0x000e640008020144 */
[----:B-1----:R-:W-:Y:S05]  /*1980*/  @!P1 BRA `(.L_x_23) ;  /* 0x0000005800909947 */ /* 0x002fea0003800000 */
.L_x_22:
[----:B------:R-:W-:Y:S01]  /*1990*/  ULEA UR6, UR8, UR12, 0x6 ;  /* 0x0000000c08067291 */ /* 0x000fe2000f8e303f */
[----:B------:R-:W-:Y:S01]  /*19a0*/  WARPGROUP.ARRIVE ;  /* 0x00000000000079c5 */ /* 0x000fe20000000000 */
[----:B------:R-:W-:Y:S01]  /*19b0*/  UIMAD UR4, UR8, 0x300, UR45 ;  /* 0x00000300080478a4 */ /* 0x000fe2000f8e022d */
[----:B------:R-:W-:Y:S01]  /*19c0*/  UMOV UR7, 0xc0000010 ;  /* 0xc000001000077882 */ /* 0x000fe20000000000 */
[----:B------:R-:W-:Y:S02]  /*19d0*/  UMOV UR5, 0xc0000010 ;  /* 0xc000001000057882 */ /* 0x000fe40000000000 */
[----:B------:R-:W-:Y:S02]  /*19e0*/  UIADD3 UR10, UR4, 0x100, URZ ;  /* 0x00000100040a7890 */ /* 0x000fe4000fffe03f */
[----:B------:R-:W-:-:S03]  /*19f0*/  UIADD3 UR11, UR4, 0x200, URZ ;  /* 0x00000200040b7890 */ /* 0x000fc6000fffe03f */
[----:B------:R-:W-:Y:S01]  /*1a00*/  IGMMA.64x32x32.S8.S8 R56, gdesc[UR4], R56, gsb0 ;  /* 0x01200000043879f1 */ /* 0x000fe20008041038 */
[----:B------:R-:W-:Y:S01]  /*1a10*/  UMOV UR5, 0xc0000010 ;  /* 0xc000001000057882 */ /* 0x000fe20000000000 */
[----:B------:R-:W-:Y:S01]  /*1a20*/  UMOV UR4, UR10 ;  /* 0x0000000a00047c82 */ /* 0x000fe20008000000 */
[----:B------:R-:W-:Y:S02]  /*1a30*/  WARPGROUP.DEPBAR.LE gsb0, 0x0 ;  /* 0x00008000000079c5 */ /* 0x000fe40000010000 */
[----:B------:R-:W-:-:S06]  /*1a40*/  WARPGROUP.ARRIVE ;  /* 0x00000000000079c5 */ /* 0x000fcc0000000000 */
[----:B------:R-:W-:Y:S01]  /*1a50*/  IGMMA.64x32x32.S8.S8 R40, gdesc[UR4], R40, gsb0 ;  /* 0x01200000042879f1 */ /* 0x000fe20008041028 */
[----:B------:R-:W-:Y:S01]  /*1a60*/  UMOV UR4, UR11 ;  /* 0x0000000b00047c82 */ /* 0x000fe20008000000 */
[----:B------:R-:W-:Y:S01]  /*1a70*/  UMOV UR5, 0xc0000010 ;  /* 0xc000001000057882 */ /* 0x000fe20000000000 */
[----:B------:R-:W-:Y:S02]  /*1a80*/  WARPGROUP.DEPBAR.LE gsb0, 0x0 ;  /* 0x00008000000079c5 */ /* 0x000fe40000010000 */
[----:B------:R-:W-:-:S06]  /*1a90*/  WARPGROUP.ARRIVE ;  /* 0x00000000000079c5 */ /* 0x000fcc0000000000 */
[----:B------:R-:W-:Y:S03]  /*1aa0*/  IGMMA.64x32x32.S8.S8 R24, gdesc[UR4], R24, gsb0 ;  /* 0x01200000041879f1 */ /* 0x000fe60008041018 */
[----:B------:R-:W-:Y:S02]  /*1ab0*/  WARPGROUP.DEPBAR.LE gsb0, 0x0 ;  /* 0x00008000000079c5 */ /* 0x000fe40000010000 */
[----:B------:R-:W-:Y:S05]  /*1ac0*/  @!P0 BRA `(.L_x_24) ;  /* 0x0000000000048947 */ /* 0x000fea0003800000 */
[----:B------:R-:W-:Y:S01]  /*1ad0*/  BPT.TRAP 0x1 ;  /* 0x000000040000795c */ /* 0x000fe20000300000 */
.L_x_24:
[----:B------:R-:W-:Y:S01]  /*1ae0*/  ULEA UR4, UR9, UR13, 0x3 ;  /* 0x0000000d09047291 */ /* 0x000fe2000f8e183f */
[----:B------:R-:W-:-:S03]  /*1af0*/  ISETP.GT.U32.AND P1, PT, R18, 0x1, PT ;  /* 0x000000011200780c */ /* 0x000fc60003f24070 */
[----:B------:R-:W-:-:S04]  /*1b00*/  UIADD3 UR4, UR4, 0x88, URZ ;  /* 0x0000008804047890 */ /* 0x000fc8000fffe03f */
[----:B------:R-:W-:-:S09]  /*1b10*/  UPRMT UR4, URZ, 0x654, UR4 ;  /* 0x000006543f047896 */ /* 0x000fd20008000004 */
[----:B------:R-:W-:Y:S01]  /*1b20*/  SYNCS.ARRIVE.TRANS64.RED.A1T0 RZ, [UR4], RZ ;  /* 0x000000ffffff79a7 */ /* 0x000fe20008100404 */
[----:B------:R-:W-:Y:S05]  /*1b30*/  @P1 BRA `(.L_x_25) ;  /* 0x0000000000041947 */ /* 0x000fea0003800000 */
[----:B------:R-:W-:Y:S01]  /*1b40*/  BPT.TRAP 0x1 ;  /* 0x000000040000795c */ /* 0x000fe20000300000 */
.L_x_25:
[----:B------:R-:W-:Y:S01]  /*1b50*/  UIADD3 UR8, UR8, 0x1, URZ ;  /* 0x0000000108087890 */ /* 0x000fe2000fffe03f */
[C---:B------:R-:W-:Y:S01]  /*1b60*/  ISETP.GT.AND P1, PT, R0.reuse, 0x1, PT ;  /* 0x000000010000780c */ /* 0x040fe20003f24270 */
[----:B------:R-:W-:Y:S01]  /*1b70*/  UIADD3 UR9, UR9, 0x1, URZ ;  /* 0x0000000109097890 */ /* 0x000fe2000fffe03f */
[----:B------:R-:W-:Y:S01]  /*1b80*/  VIADD R0, R0, 0xffffffff ;  /* 0xffffffff00007836 */ /* 0x000fe20000000000 */
[----:B------:R-:W-:Y:S02]  /*1b90*/  UISETP.NE.AND UP0, UPT, UR8, 0x11, UPT ;  /* 0x000000110800788c */ /* 0x000fe4000bf05270 */
[----:B------:R-:W-:Y:S02]  /*1ba0*/  UISETP.NE.AND UP1, UPT, UR9, 0x11, UPT ;  /* 0x000000110900788c */ /* 0x000fe4000bf25270 */
[----:B------:R-:W-:Y:S02]  /*1bb0*/  USEL UR4, URZ, 0x1, UP0 ;  /* 0x000000013f047887 */ /* 0x000fe40008000000 */
[----:B------:R-:W-:-:S02]  /*1bc0*/  USEL UR8, UR8, URZ, UP0 ;  /* 0x0000003f08087287 */ /* 0x000fc40008000000 */
[----:B------:R-:W-:Y:S02]  /*1bd0*/  USEL UR9, UR9, URZ, UP1 ;  /* 0x0000003f09097287 */ /* 0x000fe40008800000 */
[----:B------:R-:W-:Y:S01]  /*1be0*/  LOP3.LUT R5, R5, UR4, RZ, 0x3c, !PT ;  /* 0x0000000405057c12 */ /* 0x000fe2000f8e3cff */
[----:B------:R-:W-:Y:S09]  /*1bf0*/  @P1 BRA `(.L_x_26) ;  /* 0xfffffffc00301947 */ /* 0x000ff2000383ffff */
.L_x_19:
[----:B01----:R-:W0:Y:S02]  /*1c00*/  LDC R0, c[0x0][0x28c] ;  /* 0x0000a300ff007b82 */ /* 0x003e240000000800 */
[----:B0-----:R-:W-:-:S13]  /*1c10*/  ISETP.GE.AND P1, PT, R0, 0x1, PT ;  /* 0x000000010000780c */ /* 0x001fda0003f26270 */
[----:B------:R-:W-:Y:S05]  /*1c20*/  @!P1 BRA `(.L_x_27) ;  /* 0x0000000000409947 */ /* 0x000fea0003800000 */
[----:B------:R-:W-:Y:S05]  /*1c30*/  @!P0 BRA `(.L_x_28) ;  /* 0x0000000000048947 */ /* 0x000fea0003800000 */
[----:B------:R-:W-:Y:S01]  /*1c40*/  BPT.TRAP 0x1 ;  /* 0x000000040000795c */ /* 0x000fe20000300000 */
.L_x_28:
[----:B------:R-:W0:Y:S01]  /*1c50*/  S2UR UR7, SR_CgaCtaId ;  /* 0x00000000000779c3 */ /* 0x000e220000008800 */
[----:B------:R-:W-:Y:S01]  /*1c60*/  UIADD3 UR6, UR44, UR41, URZ ;  /* 0x000000292c067290 */ /* 0x000fe2000fffe03f */
[----:B------:R-:W-:-:S03]  /*1c70*/  ISETP.GT.U32.AND P0, PT, R18, 0x1, PT ;  /* 0x000000011200780c */ /* 0x000fc60003f04070 */
[----:B------:R-:W-:-:S04]  /*1c80*/  UIMAD.WIDE.U32 UR4, UR6, -0xf0f0f0f, URZ ;  /* 0xf0f0f0f1060478a5 */ /* 0x000fc8000f8e003f */
[----:B------:R-:W-:-:S03]  /*1c90*/  USHF.R.U32.HI UR4, URZ, 0x4, UR5 ;  /* 0x000000043f047899 */ /* 0x000fc60008011605 */
[----:B------:R-:W-:Y:S01]  /*1ca0*/  UMOV UR5, 0x400 ;  /* 0x0000040000057882 */ /* 0x000fe20000000000 */
[----:B------:R-:W-:Y:S02]  /*1cb0*/  UIMAD UR6, UR4, -0x11, UR6 ;  /* 0xffffffef040678a4 */ /* 0x000fe4000f8e0206 */
[----:B0-----:R-:W-:-:S04]  /*1cc0*/  ULEA UR5, UR7, UR5, 0x18 ;  /* 0x0000000507057291 */ /* 0x001fc8000f8ec03f */
[----:B------:R-:W-:-:S04]  /*1cd0*/  ULEA UR6, UR6, UR5, 0x3 ;  /* 0x0000000506067291 */ /* 0x000fc8000f8e183f */
[----:B------:R-:W-:-:S04]  /*1ce0*/  UIADD3 UR6, UR6, 0x88, URZ ;  /* 0x0000008806067890 */ /* 0x000fc8000fffe03f */
[----:B------:R-:W-:-:S09]  /*1cf0*/  UPRMT UR6, URZ, 0x654, UR6 ;  /* 0x000006543f067896 */ /* 0x000fd20008000006 */
[----:B------:R-:W-:Y:S01]  /*1d00*/  SYNCS.ARRIVE.TRANS64.RED.A1T0 RZ, [UR6], RZ ;  /* 0x000000ffffff79a7 */ /* 0x000fe20008100406 */
[----:B------:R-:W-:Y:S05]  /*1d10*/  @P0 BRA `(.L_x_27) ;  /* 0x0000000000040947 */ /* 0x000fea0003800000 */
[----:B------:R-:W-:Y:S01]  /*1d20*/  BPT.TRAP 0x1 ;  /* 0x000000040000795c */ /* 0x000fe20000300000 */
.L_x_27:
[----:B------:R-:W-:Y:S01]  /*1d30*/  IMAD.SHL.U32 R3, R88, 0x20, RZ ;  /* 0x0000002058037824 */ /* 0x000fe200078e00ff */
[----:B------:R-:W-:Y:S01]  /*1d40*/  UIADD3 UR41, UR43, UR41, URZ ;  /* 0x000000292b297290 */ /* 0x000fe2000fffe03f */
[----:B------:R-:W-:Y:S01]  /*1d50*/  SHF.R.S32.HI R20, RZ, 0x1f, R86 ;  /* 0x0000001fff147819 */ /* 0x000fe20000011456 */
[----:B------:R-:W-:Y:S01]  /*1d60*/  ULDC UR7, c[0x0][0x288] ;  /* 0x0000a20000077ab9 */ /* 0x000fe20000000800 */
[----:B------:R-:W-:Y:S01]  /*1d70*/  IMAD R6, R87, 0x180, RZ ;  /* 0x0000018057067824 */ /* 0x000fe200078e02ff */
[C---:B------:R-:W-:Y:S01]  /*1d80*/  LOP3.LUT R14, R3.reuse, 0x6, R84, 0xf8, !PT ;  /* 0x00000006030e7812 */ /* 0x040fe200078ef854 */
[----:B------:R-:W-:Y:S01]  /*1d90*/  ULDC.64 UR4, c[0x0][0x5d0] ;  /* 0x0001740000047ab9 */ /* 0x000fe20000000a00 */
[----:B------:R-:W-:Y:S01]  /*1da0*/  UISETP.GT.U32.AND UP0, UPT, UR41, 0x10, UPT ;  /* 0x000000102900788c */ /* 0x000fe2000bf04070 */
[----:B------:R-:W-:Y:S01]  /*1db0*/  ISETP.GE.AND P0, PT, R3, UR7, PT ;  /* 0x0000000703007c0c */ /* 0x000fe2000bf06270 */
[----:B------:R-:W-:Y:S01]  /*1dc0*/  IMAD R5, R20, UR4, RZ ;  /* 0x0000000414057c24 */ /* 0x000fe2000f8e02ff */
[--C-:B------:R-:W-:Y:S01]  /*1dd0*/  SHF.R.S32.HI R15, RZ, 0x1f, R14.reuse ;  /* 0x0000001fff0f7819 */ /* 0x100fe2000001140e */
[----:B------:R-:W-:Y:S01]  /*1de0*/  ULDC UR10, c[0x0][0x284] ;  /* 0x0000a100000a7ab9 */ /* 0x000fe20000000800 */
[----:B------:R-:W-:Y:S01]  /*1df0*/  UISETP.LT.U32.AND UP0, UPT, UR43, 0x11, UP0 ;  /* 0x000000112b00788c */ /* 0x000fe20008701070 */
[----:B------:R-:W-:Y:S01]  /*1e00*/  ISETP.GE.OR P0, PT, R6, UR10, P0 ;  /* 0x0000000a06007c0c */ /* 0x000fe20008706670 */
[----:B------:R-:W-:Y:S01]  /*1e10*/  UISETP.GE.U32.AND UP1, UPT, UR43, 0x11, UPT ;  /* 0x000000112b00788c */ /* 0x000fe2000bf26070 */
[C---:B------:R-:W-:Y:S01]  /*1e20*/  IMAD R7, R86.reuse, UR5, R5 ;  /* 0x0000000556077c24 */ /* 0x040fe2000f8e0205 */
[----:B------:R-:W-:Y:S01]  /*1e30*/  USEL UR6, URZ, 0x1, !UP0 ;  /* 0x000000013f067887 */ /* 0x000fe2000c000000 */
[----:B------:R-:W-:Y:S01]  /*1e40*/  IMAD.WIDE.U32 R4, R86, UR4, R14 ;  /* 0x0000000456047c25 */ /* 0x000fe2000f8e000e */
[----:B------:R-:W-:Y:S01]  /*1e50*/  UIMAD.WIDE.U32 UR4, UR41, -0xf0f0f0f, URZ ;  /* 0xf0f0f0f1290478a5 */ /* 0x000fe2000f8e003f */
[----:B------:R-:W-:-:S02]  /*1e60*/  ULDC.64 UR8, c[0x0][0x5c8] ;  /* 0x0001720000087ab9 */ /* 0x000fc40000000a00 */
[----:B------:R-:W-:Y:S01]  /*1e70*/  IMAD.WIDE R10, R87, 0x180, R22 ;  /* 0x00000180570a7825 */ /* 0x000fe200078e0216 */
[----:B------:R-:W-:Y:S02]  /*1e80*/  USHF.R.U32.HI UR4, URZ, 0x4, UR5 ;  /* 0x000000043f047899 */ /* 0x000fe40008011605 */
[----:B------:R-:W-:Y:S01]  /*1e90*/  ULOP3.LUT UR40, UR40, UR6, URZ, 0x3c, !UPT ;  /* 0x0000000628287292 */ /* 0x000fe2000f8e3c3f */
[----:B------:R-:W-:Y:S01]  /*1ea0*/  IMAD R9, R11, UR8, RZ ;  /* 0x000000080b097c24 */ /* 0x000fe2000f8e02ff */
[----:B------:R-:W-:Y:S01]  /*1eb0*/  UIMAD UR41, UR4, -0x11, UR41 ;  /* 0xffffffef042978a4 */ /* 0x000fe2000f8e0229 */
[----:B------:R-:W-:Y:S01]  /*1ec0*/  IMAD.IADD R5, R5, 0x1, R7 ;  /* 0x0000000105057824 */ /* 0x000fe200078e0207 */
[----:B------:R-:W-:Y:S01]  /*1ed0*/  @UP1 ULOP3.LUT UR40, UR40, 0x1, UR4, 0x78, !UPT ;  /* 0x0000000128281892 */ /* 0x000fe2000f8e7804 */
[C---:B------:R-:W-:Y:S02]  /*1ee0*/  IMAD R9, R10.reuse, UR9, R9 ;  /* 0x000000090a097c24 */ /* 0x040fe4000f8e0209 */
[----:B------:R-:W-:-:S04]  /*1ef0*/  IMAD.WIDE.U32 R88, R10, UR8, R4 ;  /* 0x000000080a587c25 */ /* 0x000fc8000f8e0004 */
[----:B------:R-:W-:Y:S01]  /*1f00*/  IMAD.MOV.U32 R0, RZ, RZ, -0x1 ;  /* 0xffffffffff007424 */ /* 0x000fe200078e00ff */
[----:B------:R-:W-:Y:S06]  /*1f10*/  @P0 BRA `(.L_x_29) ;  /* 0x0000003000500947 */ /* 0x000fec0003800000 */
[----:B-----5:R-:W-:Y:S01]  /*1f20*/  ISETP.NE.AND P0, PT, R72, RZ, PT ;  /* 0x000000ff4800720c */ /* 0x020fe20003f05270 */
[----:B------:R-:W-:Y:S01]  /*1f30*/  BSSY B0, `(.L_x_29) ;  /* 0x0000312000007945 */ /* 0x000fe20003800000 */
[----:B------:R-:W-:Y:S02]  /*1f40*/  IMAD.IADD R94, R89, 0x1, R9 ;  /* 0x00000001595e7824 */ /* 0x000fe400078e0209 */
[----:B------:R-:W-:Y:S02]  /*1f50*/  IMAD.IADD R4, R81, 0x1, -R6 ;  /* 0x0000000151047824 */ /* 0x000fe400078e0a06 */
[----:B------:R-:W-:-:S07]  /*1f60*/  IMAD.IADD R3, R73, 0x1, -R3 ;  /* 0x0000000149037824 */ /* 0x000fce00078e0a03 */
[----:B------:R-:W-:Y:S05]  /*1f70*/  @!P0 BRA `(.L_x_30) ;  /* 0x0000001c00ec8947 */ /* 0x000fea0003800000 */
[----:B------:R-:W0:Y:S01]  /*1f80*/  LDC.64 R12, c[0x0][0x5b0] ;  /* 0x00016c00ff0c7b82 */ /* 0x000e220000000a00 */
[----:B------:R-:W-:Y:S01]  /*1f90*/  ULDC.64 UR4, c[0x0][0x5b8] ;  /* 0x00016e0000047ab9 */ /* 0x000fe20000000a00 */
[----:B------:R-:W-:Y:S01]  /*1fa0*/  ISETP.GE.AND P0, PT, R4, 0x1, PT ;  /* 0x000000010400780c */ /* 0x000fe20003f06270 */
[----:B------:R-:W-:Y:S01]  /*1fb0*/  IMAD R5, R20, UR4, RZ ;  /* 0x0000000414057c24 */ /* 0x000fe2000f8e02ff */
[----:B------:R-:W-:Y:S01]  /*1fc0*/  BSSY B1, `(.L_x_31) ;  /* 0x0000010000017945 */ /* 0x000fe20003800000 */
[C---:B------:R-:W-:Y:S01]  /*1fd0*/  IMAD.WIDE.U32 R14, R86.reuse, UR4, R14 ;  /* 0x00000004560e7c25 */ /* 0x040fe2000f8e000e */
[----:B------:R-:W-:Y:S02]  /*1fe0*/  ISETP.LT.OR P5, PT, R3, 0x1, !P0 ;  /* 0x000000010300780c */ /* 0x000fe400047a1670 */
[----:B------:R-:W1:Y:S01]  /*1ff0*/  LDC.64 R8, c[0x0][0x5a8] ;  /* 0x00016a00ff087b82 */ /* 0x000e620000000a00 */
[----:B------:R-:W-:Y:S02]  /*2000*/  IMAD R5, R86, UR5, R5 ;  /* 0x0000000556057c24 */ /* 0x000fe4000f8e0205 */
[----:B------:R-:W-:-:S02]  /*2010*/  IMAD.MOV.U32 R20, RZ, RZ, R14 ;  /* 0x000000ffff147224 */ /* 0x000fc400078e000e */
[----:B------:R-:W-:Y:S02]  /*2020*/  IMAD.IADD R21, R15, 0x1, R5 ;  /* 0x000000010f157824 */ /* 0x000fe400078e0205 */
[-C--:B0-----:R-:W-:Y:S01]  /*2030*/  IMAD R5, R11, R12.reuse, RZ ;  /* 0x0000000c0b057224 */ /* 0x081fe200078e02ff */
[----:B------:R-:W-:Y:S01]  /*2040*/  SHF.L.U64.HI R87, R12, 0x3, R13 ;  /* 0x000000030c577819 */ /* 0x000fe2000001020d */
[----:B------:R-:W-:-:S04]  /*2050*/  IMAD.WIDE.U32 R6, R10, R12, R20 ;  /* 0x0000000c0a067225 */ /* 0x000fc800078e0014 */
[----:B------:R-:W-:Y:S01]  /*2060*/  IMAD R95, R10, R13, R5 ;  /* 0x0000000d0a5f7224 */ /* 0x000fe200078e0205 */
[----:B-1----:R-:W-:Y:S01]  /*2070*/  IADD3 R92, P1, R6, R8, RZ ;  /* 0x00000008065c7210 */ /* 0x002fe20007f3e0ff */
[----:B------:R-:W-:-:S03]  /*2080*/  IMAD.SHL.U32 R86, R12, 0x8, RZ ;  /* 0x000000080c567824 */ /* 0x000fc600078e00ff */
[----:B------:R-:W-:Y:S01]  /*2090*/  IADD3.X R93, R9, R7, R95, P1, !PT ;  /* 0x00000007095d7210 */ /* 0x000fe20000ffe45f */
[----:B------:R-:W-:Y:S08]  /*20a0*/  @P5 BRA `(.L_x_32) ;  /* 0x0000000000045947 */ /* 0x000ff00003800000 */
[----:B------:R0:W5:Y:S02]  /*20b0*/  LDG.E.U8 R85, desc[UR38][R92.64] ;  /* 0x000000265c557981 */ /* 0x000164000c1e1100 */
.L_x_32:
[----:B------:R-:W-:Y:S05]  /*20c0*/  BSYNC B1 ;  /* 0x0000000000017941 */ /* 0x000fea0003800000 */
.L_x_31:
[----:B------:R-:W-:Y:S01]  /*20d0*/  IMAD.WIDE.U32 R90, R10, R12, R86 ;  /* 0x0000000c0a5a7225 */ /* 0x000fe200078e0056 */
[----:B-----5:R-:W-:Y:S01]  /*20e0*/  LOP3.LUT R5, R85, 0xffff, RZ, 0xc0, !PT ;  /* 0x0000ffff55057812 */ /* 0x020fe200078ec0ff */
[----:B------:R-:W-:Y:S01]  /*20f0*/  ULDC.64 UR4, c[0x0][0x5c0] ;  /* 0x0001700000047ab9 */ /* 0x000fe20000000a00 */
[----:B------:R-:W-:Y:S01]  /*2100*/  ISETP.LT.OR P2, PT, R3, 0x2, !P0 ;  /* 0x000000020300780c */ /* 0x000fe20004741670 */
[----:B------:R-:W-:Y:S01]  /*2110*/  BSSY B1, `(.L_x_33) ;  /* 0x0000011000017945 */ /* 0x000fe20003800000 */
[----:B------:R-:W-:Y:S01]  /*2120*/  IADD3 R6, P1, R88, UR4, RZ ;  /* 0x0000000458067c10 */ /* 0x000fe2000ff3e0ff */
[----:B------:R-:W-:Y:S01]  /*2130*/  IMAD.IADD R88, R95, 0x1, R91 ;  /* 0x000000015f587824 */ /* 0x000fe200078e025b */
[----:B------:R-:W-:Y:S02]  /*2140*/  PRMT R5, R5, 0x8880, RZ ;  /* 0x0000888005057816 */ /* 0x000fe400000000ff */
[----:B------:R-:W-:Y:S02]  /*2150*/  IADD3 R90, P3, P4, R14, R8, R90 ;  /* 0x000000080e5a7210 */ /* 0x000fe40007c7e05a */
[----:B------:R-:W-:-:S02]  /*2160*/  IADD3.X R7, R94, UR5, RZ, P1, !PT ;  /* 0x000000055e077c10 */ /* 0x000fc40008ffe4ff */
[----:B------:R-:W-:Y:S01]  /*2170*/  IADD3.X R91, R21, R9, R88, P3, P4 ;  /* 0x00000009155b7210 */ /* 0x000fe20001fe8458 */
[----:B------:R-:W-:Y:S01]  /*2180*/  IMAD R88, R5, R72, RZ ;  /* 0x0000004805587224 */ /* 0x000fe200078e02ff */
[----:B------:R-:W-:-:S03]  /*2190*/  ISETP.GE.AND P1, PT, R4, 0x9, PT ;  /* 0x000000090400780c */ /* 0x000fc60003f26270 */
[----:B------:R-:W-:Y:S01]  /*21a0*/  @!P5 IMAD R5, R56, R19, R88 ;  /* 0x000000133805d224 */ /* 0x000fe200078e0258 */
[C---:B------:R-:W-:Y:S02]  /*21b0*/  ISETP.LT.OR P3, PT, R3.reuse, 0x1, !P1 ;  /* 0x000000010300780c */ /* 0x040fe40004f61670 */
[----:B------:R-:W-:Y:S02]  /*21c0*/  ISETP.LT.OR P4, PT, R3, 0x2, !P1 ;  /* 0x000000020300780c */ /* 0x000fe40004f81670 */
[----:B------:R1:W-:Y:S01]  /*21d0*/  @!P5 STG.E.U8 desc[UR38][R6.64], R5 ;  /* 0x000000050600d986 */ /* 0x0003e2000c101126 */
[----:B------:R-:W-:Y:S10]  /*21e0*/  @P2 BRA `(.L_x_34) ;  /* 0x00000000000c2947 */ /* 0x000ff40003800000 */
[----:B------:R-:W1:Y:S02]  /*21f0*/  LDG.E.U8 R85, desc[UR38][R92.64+0x1] ;  /* 0x000001265c557981 */ /* 0x000e64000c1e1100 */
[----:B-1----:R-:W-:-:S05]  /*2200*/  PRMT R5, R85, 0x8880, RZ ;  /* 0x0000888055057816 */ /* 0x002fca00000000ff */
[----:B------:R-:W-:-:S07]  /*2210*/  IMAD R88, R5, R72, RZ ;  /* 0x0000004805587224 */ /* 0x000fce00078e02ff */
.L_x_34:
[----:B------:R-:W-:Y:S05]  /*2220*/  BSYNC B1 ;  /* 0x0000000000017941 */ /* 0x000fea0003800000 */
.L_x_33:
[----:B-1----:R-:W-:Y:S01]  /*2230*/  @!P2 IMAD R5, R57, R19, R88 ;  /* 0x000000133905a224 */ /* 0x002fe200078e0258 */
[----:B------:R-:W-:Y:S01]  /*2240*/  @!P3 IADD3 R56, P5, R6, R79, RZ ;  /* 0x0000004f0638b210 */ /* 0x000fe20007fbe0ff */
[----:B------:R-:W-:Y:S03]  /*2250*/  BSSY B1, `(.L_x_35) ;  /* 0x0000007000017945 */ /* 0x000fe60003800000 */
[----:B------:R1:W-:Y:S01]  /*2260*/  @!P2 STG.E.U8 desc[UR38][R6.64+0x1], R5 ;  /* 0x000001050600a986 */ /* 0x0003e2000c101126 */
[----:B------:R-:W-:Y:S01]  /*2270*/  @!P3 IMAD.X R57, R7, 0x1, R76, P5 ;  /* 0x000000010739b824 */ /* 0x000fe200028e064c */
[----:B------:R-:W-:Y:S07]  /*2280*/  @P3 BRA `(.L_x_36) ;  /* 0x00000000000c3947 */ /* 0x000fee0003800000 */
[----:B------:R-:W1:Y:S02]  /*2290*/  LDG.E.U8 R85, desc[UR38][R90.64] ;  /* 0x000000265a557981 */ /* 0x000e64000c1e1100 */
[----:B-1----:R-:W-:-:S05]  /*22a0*/  PRMT R5, R85, 0x8880, RZ ;  /* 0x0000888055057816 */ /* 0x002fca00000000ff */
[----:B------:R-:W-:-:S07]  /*22b0*/  IMAD R88, R5, R72, RZ ;  /* 0x0000004805587224 */ /* 0x000fce00078e02ff */
.L_x_36:
[----:B------:R-:W-:Y:S05]  /*22c0*/  BSYNC B1 ;  /* 0x0000000000017941 */ /* 0x000fea0003800000 */
.L_x_35:
[----:B-1----:R-:W-:Y:S01]  /*22d0*/  @!P3 IMAD R5, R58, R19, R88 ;  /* 0x000000133a05b224 */ /* 0x002fe200078e0258 */
[----:B------:R-:W-:Y:S01]  /*22e0*/  BSSY B1, `(.L_x_37) ;  /* 0x000000a000017945 */ /* 0x000fe20003800000 */
[C---:B------:R-:W-:Y:S02]  /*22f0*/  ISETP.LT.OR P5, PT, R3.reuse, 0x9, !P0 ;  /* 0x000000090300780c */ /* 0x040fe400047a1670 */
[----:B------:R-:W-:Y:S01]  /*2300*/  ISETP.LT.OR P2, PT, R3, 0x9, !P1 ;  /* 0x000000090300780c */ /* 0x000fe20004f41670 */
[----:B------:R1:W-:Y:S01]  /*2310*/  @!P3 STG.E.U8 desc[UR38][R56.64], R5 ;  /* 0x000000053800b986 */ /* 0x0003e2000c101126 */
[----:B------:R-:W-:-:S05]  /*2320*/  @!P4 IADD3 R94, P3, R6, R79, RZ ;  /* 0x0000004f065ec210 */ /* 0x000fca0007f7e0ff */
[----:B------:R-:W-:Y:S01]  /*2330*/  @!P4 IMAD.X R95, R7, 0x1, R76, P3 ;  /* 0x00000001075fc824 */ /* 0x000fe200018e064c */
[----:B------:R-:W-:Y:S07]  /*2340*/  @P4 BRA `(.L_x_38) ;  /* 0x00000000000c4947 */ /* 0x000fee0003800000 */
[----:B------:R-:W1:Y:S02]  /*2350*/  LDG.E.U8 R85, desc[UR38][R90.64+0x1] ;  /* 0x000001265a557981 */ /* 0x000e64000c1e1100 */
[----:B-1----:R-:W-:-:S05]  /*2360*/  PRMT R5, R85, 0x8880, RZ ;  /* 0x0000888055057816 */ /* 0x002fca00000000ff */
[----:B------:R-:W-:-:S07]  /*2370*/  IMAD R88, R5, R72, RZ ;  /* 0x0000004805587224 */ /* 0x000fce00078e02ff */
.L_x_38:
[----:B------:R-:W-:Y:S05]  /*2380*/  BSYNC B1 ;  /* 0x0000000000017941 */ /* 0x000fea0003800000 */
.L_x_37:
[----:B------:R-:W-:Y:S01]  /*2390*/  @!P4 IMAD R59, R59, R19, R88 ;  /* 0x000000133b3bc224 */ /* 0x000fe200078e0258 */
[----:B------:R-:W-:Y:S04]  /*23a0*/  BSSY B1, `(.L_x_39) ;  /* 0x0000006000017945 */ /* 0x000fe80003800000 */
[----:B------:R2:W-:Y:S01]  /*23b0*/  @!P4 STG.E.U8 desc[UR38][R94.64+0x1], R59 ;  /* 0x0000013b5e00c986 */ /* 0x0005e2000c101126 */
[----:B------:R-:W-:Y:S05]  /*23c0*/  @P5 BRA `(.L_x_40) ;  /* 0x00000000000c5947 */ /* 0x000fea0003800000 */
[----:B------:R-:W1:Y:S02]  /*23d0*/  LDG.E.U8 R85, desc[UR38][R92.64+0x8] ;  /* 0x000008265c557981 */ /* 0x000e64000c1e1100 */
[----:B-1----:R-:W-:-:S05]  /*23e0*/  PRMT R5, R85, 0x8880, RZ ;  /* 0x0000888055057816 */ /* 0x002fca00000000ff */
[----:B------:R-:W-:-:S07]  /*23f0*/  IMAD R88, R5, R72, RZ ;  /* 0x0000004805587224 */ /* 0x000fce00078e02ff */
.L_x_40:
[----:B------:R-:W-:Y:S05]  /*2400*/  BSYNC B1 ;  /* 0x0000000000017941 */ /* 0x000fea0003800000 */
.L_x_39:
[C---:B------:R-:W-:Y:S01]  /*2410*/  ISETP.LT.OR P4, PT, R3.reuse, 0xa, !P0 ;  /* 0x0000000a0300780c */ /* 0x040fe20004781670 */
[----:B-1----:R-:W-:Y:S01]  /*2420*/  @!P5 IMAD R5, R60, R19, R88 ;  /* 0x000000133c05d224 */ /* 0x002fe200078e0258 */
[----:B------:R-:W-:Y:S01]  /*2430*/  BSSY B1, `(.L_x_41) ;  /* 0x0000008000017945 */ /* 0x000fe20003800000 */
[----:B------:R-:W-:-:S03]  /*2440*/  ISETP.LT.OR P3, PT, R3, 0xa, !P1 ;  /* 0x0000000a0300780c */ /* 0x000fc60004f61670 */
[----:B------:R1:W-:Y:S01]  /*2450*/  @!P5 STG.E.U8 desc[UR38][R6.64+0x8], R5 ;  /* 0x000008050600d986 */ /* 0x0003e2000c101126 */
[----:B------:R-:W-:-:S06]  /*2460*/  @!P2 IADD3 R56, P5, R6, R79, RZ ;  /* 0x0000004f0638a210 */ /* 0x000fcc0007fbe0ff */
[----:B------:R-:W-:Y:S07]  /*2470*/  @P4 BRA `(.L_x_42) ;  /* 0x00000000000c4947 */ /* 0x000fee0003800000 */
[----:B------:R-:W1:Y:S02]  /*2480*/  LDG.E.U8 R85, desc[UR38][R92.64+0x9] ;  /* 0x000009265c557981 */ /* 0x000e64000c1e1100 */
[----:B-1----:R-:W-:-:S05]  /*2490*/  PRMT R5, R85, 0x8880, RZ ;  /* 0x0000888055057816 */ /* 0x002fca00000000ff */
[----:B------:R-:W-:-:S07]  /*24a0*/  IMAD R88, R5, R72, RZ ;  /* 0x0000004805587224 */ /* 0x000fce00078e02ff */
.L_x_42:
[----:B------:R-:W-:Y:S05]  /*24b0*/  BSYNC B1 ;  /* 0x0000000000017941 */ /* 0x000fea0003800000 */
.L_x_41:
[----:B------:R-:W-:Y:S01]  /*24c0*/  @!P4 IMAD R61, R61, R19, R88 ;  /* 0x000000133d3dc224 */ /* 0x000fe200078e0258 */
[----:B------:R-:W-:Y:S01]  /*24d0*/  BSSY B1, `(.L_x_43) ;  /* 0x0000007000017945 */ /* 0x000fe20003800000 */
[----:B------:R-:W-:-:S03]  /*24e0*/  @!P2 IMAD.X R57, R7, 0x1, R76, P5 ;  /* 0x000000010739a824 */ /* 0x000fc600028e064c */
[----:B------:R3:W-:Y:S01]  /*24f0*/  @!P4 STG.E.U8 desc[UR38][R6.64+0x9], R61 ;  /* 0x0000093d0600c986 */ /* 0x0007e2000c101126 */
[----:B------:R-:W-:Y:S05]  /*2500*/  @P2 BRA `(.L_x_44) ;  /* 0x00000000000c2947 */ /* 0x000fea0003800000 */
[----:B------:R-:W1:Y:S02]  /*2510*/  LDG.E.U8 R85, desc[UR38][R90.64+0x8] ;  /* 0x000008265a557981 */ /* 0x000e64000c1e1100 */
[----:B-1----:R-:W-:-:S05]  /*2520*/  PRMT R5, R85, 0x8880, RZ ;  /* 0x0000888055057816 */ /* 0x002fca00000000ff */
[----:B------:R-:W-:-:S07]  /*2530*/  IMAD R88, R5, R72, RZ ;  /* 0x0000004805587224 */ /* 0x000fce00078e02ff */
.L_x_44:
[----:B------:R-:W-:Y:S05]  /*2540*/  BSYNC B1 ;  /* 0x0000000000017941 */ /* 0x000fea0003800000 */
.L_x_43:
[----:B-1----:R-:W-:Y:S01]  /*2550*/  @!P2 IMAD R5, R62, R19, R88 ;  /* 0x000000133e05a224 */ /* 0x002fe200078e0258 */
[----:B------:R-:W-:Y:S01]  /*2560*/  @!P3 IADD3 R58, P5, R6, R79, RZ ;  /* 0x0000004f063ab210 */ /* 0x000fe20007fbe0ff */
[----:B------:R-:W-:Y:S01]  /*2570*/  BSSY B1, `(.L_x_45) ;  /* 0x000000a000017945 */ /* 0x000fe20003800000 */
[----:B------:R-:W-:Y:S02]  /*2580*/  ISETP.LT.OR P4, PT, R3, 0x11, !P0 ;  /* 0x000000110300780c */ /* 0x000fe40004781670 */
[----:B------:R1:W-:Y:S01]  /*2590*/  @!P2 STG.E.U8 desc[UR38][R56.64+0x8], R5 ;  /* 0x000008053800a986 */ /* 0x0003e2000c101126 */
[----:B--2---:R-:W-:Y:S01]  /*25a0*/  @!P3 IMAD.X R59, R7, 0x1, R76, P5 ;  /* 0x00000001073bb824 */ /* 0x004fe200028e064c */
[C---:B------:R-:W-:Y:S02]  /*25b0*/  ISETP.LT.OR P2, PT, R3.reuse, 0x12, !P0 ;  /* 0x000000120300780c */ /* 0x040fe40004741670 */
[----:B------:R-:W-:Y:S01]  /*25c0*/  ISETP.LT.OR P5, PT, R3, 0x11, !P1 ;  /* 0x000000110300780c */ /* 0x000fe20004fa1670 */
[----:B------:R-:W-:-:S12]  /*25d0*/  @P3 BRA `(.L_x_46) ;  /* 0x00000000000c3947 */ /* 0x000fd80003800000 */
[----:B------:R-:W1:Y:S02]  /*25e0*/  LDG.E.U8 R85, desc[UR38][R90.64+0x9] ;  /* 0x000009265a557981 */ /* 0x000e64000c1e1100 */
[----:B-1----:R-:W-:-:S05]  /*25f0*/  PRMT R5, R85, 0x8880, RZ ;  /* 0x0000888055057816 */ /* 0x002fca00000000ff */
[----:B------:R-:W-:-:S07]  /*2600*/  IMAD R88, R5, R72, RZ ;  /* 0x0000004805587224 */ /* 0x000fce00078e02ff */
.L_x_46:
[----:B------:R-:W-:Y:S05]  /*2610*/  BSYNC B1 ;  /* 0x0000000000017941 */ /* 0x000fea0003800000 */
.L_x_45:
[----:B------:R-:W-:Y:S01]  /*2620*/  @!P3 IMAD R63, R63, R19, R88 ;  /* 0x000000133f3fb224 */ /* 0x000fe200078e0258 */
[----:B------:R-:W-:Y:S04]  /*2630*/  BSSY B1, `(.L_x_47) ;  /* 0x0000006000017945 */ /* 0x000fe80003800000 */
[----:B------:R2:W-:Y:S01]  /*2640*/  @!P3 STG.E.U8 desc[UR38][R58.64+0x9], R63 ;  /* 0x0000093f3a00b986 */ /* 0x0005e2000c101126 */
[----:B------:R-:W-:Y:S05]  /*2650*/  @P4 BRA `(.L_x_48) ;  /* 0x00000000000c4947 */ /* 0x000fea0003800000 */
[----:B------:R-:W1:Y:S02]  /*2660*/  LDG.E.U8 R85, desc[UR38][R92.64+0x10] ;  /* 0x000010265c557981 */ /* 0x000e64000c1e1100 */
[----:B-1----:R-:W-:-:S05]  /*2670*/  PRMT R5, R85, 0x8880, RZ ;  /* 0x0000888055057816 */ /* 0x002fca00000000ff */
[----:B------:R-:W-:-:S07]  /*2680*/  IMAD R88, R5, R72, RZ ;  /* 0x0000004805587224 */ /* 0x000fce00078e02ff */
.L_x_48:
[----:B------:R-:W-:Y:S05]  /*2690*/  BSYNC B1 ;  /* 0x0000000000017941 */ /* 0x000fea0003800000 */
.L_x_47:
[----:B-1----:R-:W-:Y:S01]  /*26a0*/  @!P4 IMAD R5, R64, R19, R88 ;  /* 0x000000134005c224 */ /* 0x002fe200078e0258 */
[----:B------:R-:W-:Y:S04]  /*26b0*/  BSSY B1, `(.L_x_49) ;  /* 0x0000006000017945 */ /* 0x000fe80003800000 */
[----:B------:R1:W-:Y:S01]  /*26c0*/  @!P4 STG.E.U8 desc[UR38][R6.64+0x10], R5 ;  /* 0x000010050600c986 */ /* 0x0003e2000c101126 */
[----:B------:R-:W-:Y:S05]  /*26d0*/  @P2 BRA `(.L_x_50) ;  /* 0x00000000000c2947 */ /* 0x000fea0003800000 */
[----:B------:R-:W1:Y:S02]  /*26e0*/  LDG.E.U8 R85, desc[UR38][R92.64+0x11] ;  /* 0x000011265c557981 */ /* 0x000e64000c1e1100 */
[----:B-1----:R-:W-:-:S05]  /*26f0*/  PRMT R5, R85, 0x8880, RZ ;  /* 0x0000888055057816 */ /* 0x002fca00000000ff */
[----:B------:R-:W-:-:S07]  /*2700*/  IMAD R88, R5, R72, RZ ;  /* 0x0000004805587224 */ /* 0x000fce00078e02ff */
.L_x_50:
[----:B------:R-:W-:Y:S05]  /*2710*/  BSYNC B1 ;  /* 0x0000000000017941 */ /* 0x000fea0003800000 */
.L_x_49:
[----:B------:R-:W-:Y:S01]  /*2720*/  @!P2 IMAD R65, R65, R19, R88 ;  /* 0x000000134141a224 */ /* 0x000fe200078e0258 */
        /* <DEDUP_REMOVED lines=10> */
.L_x_52:
[----:B------:R-:W-:Y:S05]  /*27d0*/  BSYNC B1 ;  /* 0x0000000000017941 */ /* 0x000fea0003800000 */
.L_x_51:
[----:B-1----:R-:W-:Y:S01]  /*27e0*/  @!P5 IMAD R5, R66, R19, R88 ;  /* 0x000000134205d224 */ /* 0x002fe200078e0258 */
[----:B------:R-:W-:Y:S01]  /*27f0*/  BSSY B1, `(.L_x_53) ;  /* 0x000000b000017945 */ /* 0x000fe20003800000 */
[C---:B------:R-:W-:Y:S02]  /*2800*/  ISETP.LT.OR P2, PT, R3.reuse, 0x19, !P1 ;  /* 0x000000190300780c */ /* 0x040fe40004f41670 */
[C---:B------:R-:W-:Y:S01]  /*2810*/  ISETP.LT.OR P0, PT, R3.reuse, 0x1a, !P0 ;  /* 0x0000001a0300780c */ /* 0x040fe20004701670 */
[----:B------:R1:W-:Y:S01]  /*2820*/  @!P5 STG.E.U8 desc[UR38][R56.64+0x10], R5 ;  /* 0x000010053800d986 */ /* 0x0003e2000c101126 */
[----:B--2---:R-:W-:Y:S02]  /*2830*/  @!P4 IADD3 R58, P5, R6, R79, RZ ;  /* 0x0000004f063ac210 */ /* 0x004fe40007fbe0ff */
[----:B------:R-:W-:-:S03]  /*2840*/  ISETP.LT.OR P1, PT, R3, 0x1a, !P1 ;  /* 0x0000001a0300780c */ /* 0x000fc60004f21670 */
[----:B------:R-:W-:Y:S01]  /*2850*/  @!P4 IMAD.X R59, R7, 0x1, R76, P5 ;  /* 0x00000001073bc824 */ /* 0x000fe200028e064c */
[----:B------:R-:W-:Y:S09]  /*2860*/  @P4 BRA `(.L_x_54) ;  /* 0x00000000000c4947 */ /* 0x000ff20003800000 */
[----:B------:R-:W1:Y:S02]  /*2870*/  LDG.E.U8 R85, desc[UR38][R90.64+0x11] ;  /* 0x000011265a557981 */ /* 0x000e64000c1e1100 */
[----:B-1----:R-:W-:-:S05]  /*2880*/  PRMT R5, R85, 0x8880, RZ ;  /* 0x0000888055057816 */ /* 0x002fca00000000ff */
[----:B------:R-:W-:-:S07]  /*2890*/  IMAD R88, R5, R72, RZ ;  /* 0x0000004805587224 */ /* 0x000fce00078e02ff */
.L_x_54:
[----:B------:R-:W-:Y:S05]  /*28a0*/  BSYNC B1 ;  /* 0x0000000000017941 */ /* 0x000fea0003800000 */
.L_x_53:
[----:B------:R-:W-:Y:S01]  /*28b0*/  @!P4 IMAD R67, R67, R19, R88 ;  /* 0x000000134343c224 */ /* 0x000fe200078e0258 */
[----:B------:R-:W-:Y:S04]  /*28c0*/  BSSY B1, `(.L_x_55) ;  /* 0x0000006000017945 */ /* 0x000fe80003800000 */
[----:B------:R2:W-:Y:S01]  /*28d0*/  @!P4 STG.E.U8 desc[UR38][R58.64+0x11], R67 ;  /* 0x000011433a00c986 */ /* 0x0005e2000c101126 */
[----:B------:R-:W-:Y:S05]  /*28e0*/  @P3 BRA `(.L_x_56) ;  /* 0x00000000000c3947 */ /* 0x000fea0003800000 */
[----:B------:R-:W1:Y:S02]  /*28f0*/  LDG.E.U8 R85, desc[UR38][R92.64+0x18] ;  /* 0x000018265c557981 */ /* 0x000e64000c1e1100 */
[----:B-1----:R-:W-:-:S05]  /*2900*/  PRMT R5, R85, 0x8880, RZ ;  /* 0x0000888055057816 */ /* 0x002fca00000000ff */
[----:B------:R-:W-:-:S07]  /*2910*/  IMAD R88, R5, R72, RZ ;  /* 0x0000004805587224 */ /* 0x000fce00078e02ff */
.L_x_56:
[----:B------:R-:W-:Y:S05]  /*2920*/  BSYNC B1 ;  /* 0x0000000000017941 */ /* 0x000fea0003800000 */
.L_x_55:
[----:B-1----:R-:W-:Y:S01]  /*2930*/  @!P3 IMAD R5, R68, R19, R88 ;  /* 0x000000134405b224 */ /* 0x002fe200078e0258 */
[----:B------:R-:W-:Y:S04]  /*2940*/  BSSY B1, `(.L_x_57) ;  /* 0x0000006000017945 */ /* 0x000fe80003800000 */
[----:B------:R1:W-:Y:S01]  /*2950*/  @!P3 STG.E.U8 desc[UR38][R6.64+0x18], R5 ;  /* 0x000018050600b986 */ /* 0x0003e2000c101126 */
[----:B------:R-:W-:Y:S05]  /*2960*/  @P0 BRA `(.L_x_58) ;  /* 0x00000000000c0947 */ /* 0x000fea0003800000 */
[----:B------:R-:W1:Y:S02]  /*2970*/  LDG.E.U8 R85, desc[UR38][R92.64+0x19] ;  /* 0x000019265c557981 */ /* 0x000e64000c1e1100 */
[----:B-1----:R-:W-:-:S05]  /*2980*/  PRMT R5, R85, 0x8880, RZ ;  /* 0x0000888055057816 */ /* 0x002fca00000000ff */
[----:B------:R-:W-:-:S07]  /*2990*/  IMAD R88, R5, R72, RZ ;  /* 0x0000004805587224 */ /* 0x000fce00078e02ff */
.L_x_58:
[----:B------:R-:W-:Y:S05]  /*29a0*/  BSYNC B1 ;  /* 0x0000000000017941 */ /* 0x000fea0003800000 */
.L_x_57:
[----:B------:R-:W-:Y:S01]  /*29b0*/  @!P0 IMAD R69, R69, R19, R88 ;  /* 0x0000001345458224 */ /* 0x000fe200078e0258 */
[-C--:B------:R-:W-:Y:S01]  /*29c0*/  @!P2 IADD3 R56, P5, R6, R79.reuse, RZ ;  /* 0x0000004f0638a210 */ /* 0x080fe20007fbe0ff */
[----:B------:R-:W-:Y:S01]  /*29d0*/  BSSY B1, `(.L_x_59) ;  /* 0x000000b000017945 */ /* 0x000fe20003800000 */
[----:B------:R-:W-:Y:S02]  /*29e0*/  ISETP.GE.AND P3, PT, R4, 0x81, PT ;  /* 0x000000810400780c */ /* 0x000fe40003f66270 */
[----:B------:R0:W-:Y:S01]  /*29f0*/  @!P0 STG.E.U8 desc[UR38][R6.64+0x19], R69 ;  /* 0x0000194506008986 */ /* 0x0001e2000c101126 */
[----:B------:R-:W-:Y:S01]  /*2a00*/  @!P2 IMAD.X R57, R7, 0x1, R76, P5 ;  /* 0x000000010739a824 */ /* 0x000fe200028e064c */
[----:B------:R-:W-:Y:S02]  /*2a10*/  IADD3 R63, P0, R10, 0x80, RZ ;  /* 0x000000800a3f7810 */ /* 0x000fe40007f1e0ff */
[----:B------:R-:W-:Y:S02]  /*2a20*/  ISETP.LT.OR P4, PT, R3, 0x1, !P3 ;  /* 0x000000010300780c */ /* 0x000fe40005f81670 */
[----:B------:R-:W-:Y:S01]  /*2a30*/  @!P1 IADD3 R60, P5, R6, R79, RZ ;  /* 0x0000004f063c9210 */ /* 0x000fe20007fbe0ff */
[----:B------:R-:W-:-:S12]  /*2a40*/  @P2 BRA `(.L_x_60) ;  /* 0x00000000000c2947 */ /* 0x000fd80003800000 */
[----:B------:R-:W1:Y:S02]  /*2a50*/  LDG.E.U8 R85, desc[UR38][R90.64+0x18] ;  /* 0x000018265a557981 */ /* 0x000e64000c1e1100 */
[----:B-1----:R-:W-:-:S05]  /*2a60*/  PRMT R5, R85, 0x8880, RZ ;  /* 0x0000888055057816 */ /* 0x002fca00000000ff */
[----:B------:R-:W-:-:S07]  /*2a70*/  IMAD R88, R5, R72, RZ ;  /* 0x0000004805587224 */ /* 0x000fce00078e02ff */
.L_x_60:
[----:B------:R-:W-:Y:S05]  /*2a80*/  BSYNC B1 ;  /* 0x0000000000017941 */ /* 0x000fea0003800000 */
.L_x_59:
[----:B-1----:R-:W-:Y:S01]  /*2a90*/  @!P2 IMAD R5, R70, R19, R88 ;  /* 0x000000134605a224 */ /* 0x002fe200078e0258 */
[----:B------:R-:W-:Y:S01]  /*2aa0*/  BSSY B1, `(.L_x_61) ;  /* 0x0000007000017945 */ /* 0x000fe20003800000 */
[----:B--2---:R-:W-:-:S03]  /*2ab0*/  IMAD.X R59, RZ, RZ, R11, P0 ;  /* 0x000000ffff3b7224 */ /* 0x004fc600000e060b */
[----:B------:R1:W-:Y:S01]  /*2ac0*/  @!P2 STG.E.U8 desc[UR38][R56.64+0x18], R5 ;  /* 0x000018053800a986 */ /* 0x0003e2000c101126 */
[----:B------:R-:W-:Y:S05]  /*2ad0*/  @P1 BRA `(.L_x_62) ;  /* 0x00000000000c1947 */ /* 0x000fea0003800000 */
[----:B------:R-:W1:Y:S02]  /*2ae0*/  LDG.E.U8 R85, desc[UR38][R90.64+0x19] ;  /* 0x000019265a557981 */ /* 0x000e64000c1e1100 */
[----:B-1----:R-:W-:-:S05]  /*2af0*/  PRMT R5, R85, 0x8880, RZ ;  /* 0x0000888055057816 */ /* 0x002fca00000000ff */
[----:B------:R-:W-:-:S07]  /*2b00*/  IMAD R88, R5, R72, RZ ;  /* 0x0000004805587224 */ /* 0x000fce00078e02ff */
.L_x_62:
[----:B------:R-:W-:Y:S05]  /*2b10*/  BSYNC B1 ;  /* 0x0000000000017941 */ /* 0x000fea0003800000 */
.L_x_61:
[----:B------:R-:W-:Y:S01]  /*2b20*/  ISETP.LT.OR P2, PT, R3, 0x2, !P3 ;  /* 0x000000020300780c */ /* 0x000fe20005f41670 */
[----:B------:R-:W-:Y:S01]  /*2b30*/  @!P1 IMAD R71, R71, R19, R88 ;  /* 0x0000001347479224 */ /* 0x000fe200078e0258 */
[----:B------:R-:W-:Y:S01]  /*2b40*/  ISETP.GE.AND P0, PT, R4, 0x89, PT ;  /* 0x000000890400780c */ /* 0x000fe20003f06270 */
[----:B---3--:R-:W-:Y:S01]  /*2b50*/  @!P1 IMAD.X R61, R7, 0x1, R76, P5 ;  /* 0x00000001073d9824 */ /* 0x008fe200028e064c */
[----:B------:R-:W-:Y:S01]  /*2b60*/  BSSY B1, `(.L_x_63) ;  /* 0x000000f000017945 */ /* 0x000fe20003800000 */
[-C--:B------:R-:W-:Y:S02]  /*2b70*/  IMAD R58, R59, R12.reuse, RZ ;  /* 0x0000000c3b3a7224 */ /* 0x080fe400078e02ff */
[C---:B-1----:R-:W-:Y:S01]  /*2b80*/  IMAD.WIDE.U32 R56, R63.reuse, R12, R20 ;  /* 0x0000000c3f387225 */ /* 0x042fe200078e0014 */
[----:B------:R1:W-:Y:S03]  /*2b90*/  @!P1 STG.E.U8 desc[UR38][R60.64+0x19], R71 ;  /* 0x000019473c009986 */ /* 0x0003e6000c101126 */
[----:B----4-:R-:W-:Y:S01]  /*2ba0*/  IMAD R65, R63, R13, R58 ;  /* 0x0000000d3f417224 */ /* 0x010fe200078e023a */
[----:B------:R-:W-:-:S02]  /*2bb0*/  @!P4 IADD3 R58, P5, R6, R78, RZ ;  /* 0x0000004e063ac210 */ /* 0x000fc40007fbe0ff */
[----:B------:R-:W-:-:S03]  /*2bc0*/  IADD3 R56, P1, R56, R8, RZ ;  /* 0x0000000838387210 */ /* 0x000fc60007f3e0ff */
[----:B------:R-:W-:Y:S01]  /*2bd0*/  @!P4 IMAD.X R59, R7, 0x1, R75, P5 ;  /* 0x00000001073bc824 */ /* 0x000fe200028e064b */
[----:B------:R-:W-:Y:S02]  /*2be0*/  IADD3.X R57, R9, R57, R65, P1, !PT ;  /* 0x0000003909397210 */ /* 0x000fe40000ffe441 */
[----:B------:R-:W-:Y:S02]  /*2bf0*/  ISETP.LT.OR P1, PT, R3, 0x1, !P0 ;  /* 0x000000010300780c */ /* 0x000fe40004721670 */
[----:B------:R-:W-:Y:S01]  /*2c00*/  @!P2 IADD3 R62, P5, R6, R78, RZ ;  /* 0x0000004e063ea210 */ /* 0x000fe20007fbe0ff */
[----:B-1----:R-:W-:-:S12]  /*2c10*/  @P4 BRA `(.L_x_64) ;  /* 0x00000000000c4947 */ /* 0x002fd80003800000 */
[----:B------:R-:W2:Y:S02]  /*2c20*/  LDG.E.U8 R85, desc[UR38][R56.64] ;  /* 0x0000002638557981 */ /* 0x000ea4000c1e1100 */
[----:B--2---:R-:W-:-:S05]  /*2c30*/  PRMT R5, R85, 0x8880, RZ ;  /* 0x0000888055057816 */ /* 0x004fca00000000ff */
[----:B------:R-:W-:-:S07]  /*2c40*/  IMAD R88, R5, R72, RZ ;  /* 0x0000004805587224 */ /* 0x000fce00078e02ff */
.L_x_64:
[----:B------:R-:W-:Y:S05]  /*2c50*/  BSYNC B1 ;  /* 0x0000000000017941 */ /* 0x000fea0003800000 */
.L_x_63:
[----:B------:R-:W-:Y:S01]  /*2c60*/  @!P4 IMAD R5, R40, R19, R88 ;  /* 0x000000132805c224 */ /* 0x000fe200078e0258 */
[----:B------:R-:W-:Y:S01]  /*2c70*/  BSSY B1, `(.L_x_65) ;  /* 0x0000008000017945 */ /* 0x000fe20003800000 */
[----:B------:R-:W-:-:S03]  /*2c80*/  IMAD.WIDE.U32 R60, R63, R12, R86 ;  /* 0x0000000c3f3c7225 */ /* 0x000fc600078e0056 */
[----:B------:R1:W-:Y:S01]  /*2c90*/  @!P4 STG.E.U8 desc[UR38][R58.64], R5 ;  /* 0x000000053a00c986 */ /* 0x0003e2000c101126 */
[----:B------:R-:W-:Y:S01]  /*2ca0*/  @!P2 IMAD.X R63, R7, 0x1, R75, P5 ;  /* 0x00000001073fa824 */ /* 0x000fe200028e064b */
[----:B------:R-:W-:Y:S06]  /*2cb0*/  @P2 BRA `(.L_x_66) ;  /* 0x00000000000c2947 */ /* 0x000fec0003800000 */
[----:B------:R-:W1:Y:S02]  /*2cc0*/  LDG.E.U8 R85, desc[UR38][R56.64+0x1] ;  /* 0x0000012638557981 */ /* 0x000e64000c1e1100 */
[----:B-1----:R-:W-:-:S05]  /*2cd0*/  PRMT R5, R85, 0x8880, RZ ;  /* 0x0000888055057816 */ /* 0x002fca00000000ff */
[----:B------:R-:W-:-:S07]  /*2ce0*/  IMAD R88, R5, R72, RZ ;  /* 0x0000004805587224 */ /* 0x000fce00078e02ff */
.L_x_66:
[----:B------:R-:W-:Y:S05]  /*2cf0*/  BSYNC B1 ;  /* 0x0000000000017941 */ /* 0x000fea0003800000 */
.L_x_65:
[----:B-1----:R-:W-:Y:S01]  /*2d00*/  @!P2 IMAD R5, R41, R19, R88 ;  /* 0x000000132905a224 */ /* 0x002fe200078e0258 */
[----:B------:R-:W-:Y:S01]  /*2d10*/  IADD3 R40, P4, P5, R14, R8, R60 ;  /* 0x000000080e287210 */ /* 0x000fe20007d9e03c */
[----:B------:R-:W-:Y:S01]  /*2d20*/  IMAD.IADD R41, R65, 0x1, R61 ;  /* 0x0000000141297824 */ /* 0x000fe200078e023d */
[----:B------:R-:W-:Y:S02]  /*2d30*/  BSSY B1, `(.L_x_67) ;  /* 0x000000a000017945 */ /* 0x000fe40003800000 */
[----:B------:R1:W-:Y:S01]  /*2d40*/  @!P2 STG.E.U8 desc[UR38][R62.64+0x1], R5 ;  /* 0x000001053e00a986 */ /* 0x0003e2000c101126 */
[----:B------:R-:W-:Y:S02]  /*2d50*/  ISETP.LT.OR P2, PT, R3, 0x2, !P0 ;  /* 0x000000020300780c */ /* 0x000fe40004741670 */
[----:B------:R-:W-:Y:S02]  /*2d60*/  IADD3.X R41, R21, R9, R41, P4, P5 ;  /* 0x0000000915297210 */ /* 0x000fe400027ea429 */
[----:B------:R-:W-:-:S04]  /*2d70*/  @!P1 IADD3 R58, P4, P5, R78, R6, R79 ;  /* 0x000000064e3a9210 */ /* 0x000fc80007d9e04f */
[----:B------:R-:W-:Y:S01]  /*2d80*/  @!P1 IADD3.X R59, R75, R7, R76, P4, P5 ;  /* 0x000000074b3b9210 */ /* 0x000fe200027ea44c */
[----:B------:R-:W-:Y:S08]  /*2d90*/  @P1 BRA `(.L_x_68) ;  /* 0x00000000000c1947 */ /* 0x000ff00003800000 */
[----:B------:R-:W1:Y:S02]  /*2da0*/  LDG.E.U8 R85, desc[UR38][R40.64] ;  /* 0x0000002628557981 */ /* 0x000e64000c1e1100 */
[----:B-1----:R-:W-:-:S05]  /*2db0*/  PRMT R5, R85, 0x8880, RZ ;  /* 0x0000888055057816 */ /* 0x002fca00000000ff */
[----:B------:R-:W-:-:S07]  /*2dc0*/  IMAD R88, R5, R72, RZ ;  /* 0x0000004805587224 */ /* 0x000fce00078e02ff */
.L_x_68:
[----:B------:R-:W-:Y:S05]  /*2dd0*/  BSYNC B1 ;  /* 0x0000000000017941 */ /* 0x000fea0003800000 */
.L_x_67:
[----:B-1----:R-:W-:-:S05]  /*2de0*/  @!P1 IMAD R5, R42, R19, R88 ;  /* 0x000000132a059224 */ /* 0x002fca00078e0258 */
[----:B------:R1:W-:Y:S04]  /*2df0*/  @!P1 STG.E.U8 desc[UR38][R58.64], R5 ;  /* 0x000000053a009986 */ /* 0x0003e8000c101126 */
[----:B------:R-:W2:Y:S01]  /*2e00*/  @!P2 LDG.E.U8 R85, desc[UR38][R40.64+0x1] ;  /* 0x000001262855a981 */ /* 0x000ea2000c1e1100 */
[----:B------:R-:W-:Y:S02]  /*2e10*/  @!P2 IADD3 R61, P4, P5, R79, 0x1, R6 ;  /* 0x000000014f3da810 */ /* 0x000fe40007d9e006 */
[----:B------:R-:W-:Y:S02]  /*2e20*/  ISETP.LT.OR P1, PT, R3, 0x9, !P3 ;  /* 0x000000090300780c */ /* 0x000fe40005f21670 */
[----:B------:R-:W-:Y:S02]  /*2e30*/  @!P2 IADD3.X R42, R76, RZ, R7, P4, P5 ;  /* 0x000000ff4c2aa210 */ /* 0x000fe400027ea407 */
[----:B------:R-:W-:-:S05]  /*2e40*/  @!P2 IADD3 R60, P4, R61, R78, RZ ;  /* 0x0000004e3d3ca210 */ /* 0x000fca0007f9e0ff */
[----:B------:R-:W-:Y:S01]  /*2e50*/  @!P2 IMAD.X R61, R42, 0x1, R75, P4 ;  /* 0x000000012a3da824 */ /* 0x000fe200020e064b */
[----:B--2---:R-:W-:-:S05]  /*2e60*/  @!P2 PRMT R15, R85, 0x8880, RZ ;  /* 0x00008880550fa816 */ /* 0x004fca00000000ff */
[----:B------:R-:W-:-:S04]  /*2e70*/  @!P2 IMAD R88, R15, R72, RZ ;  /* 0x000000480f58a224 */ /* 0x000fc800078e02ff */
[----:B------:R-:W-:-:S05]  /*2e80*/  @!P2 IMAD R15, R43, R19, R88 ;  /* 0x000000132b0fa224 */ /* 0x000fca00078e0258 */
[----:B------:R2:W-:Y:S04]  /*2e90*/  @!P2 STG.E.U8 desc[UR38][R60.64], R15 ;  /* 0x0000000f3c00a986 */ /* 0x0005e8000c101126 */
[----:B------:R-:W1:Y:S01]  /*2ea0*/  @!P1 LDG.E.U8 R85, desc[UR38][R56.64+0x8] ;  /* 0x0000082638559981 */ /* 0x000e62000c1e1100 */
[----:B------:R-:W-:Y:S02]  /*2eb0*/  ISETP.LT.OR P2, PT, R3, 0xa, !P3 ;  /* 0x0000000a0300780c */ /* 0x000fe40005f41670 */
[----:B------:R-:W-:-:S05]  /*2ec0*/  @!P1 IADD3 R42, P4, R6, R78, RZ ;  /* 0x0000004e062a9210 */ /* 0x000fca0007f9e0ff */
[----:B------:R-:W-:Y:S01]  /*2ed0*/  @!P1 IMAD.X R43, R7, 0x1, R75, P4 ;  /* 0x00000001072b9824 */ /* 0x000fe200020e064b */
[----:B-1----:R-:W-:-:S05]  /*2ee0*/  @!P1 PRMT R5, R85, 0x8880, RZ ;  /* 0x0000888055059816 */ /* 0x002fca00000000ff */
[----:B------:R-:W-:-:S04]  /*2ef0*/  @!P1 IMAD R88, R5, R72, RZ ;  /* 0x0000004805589224 */ /* 0x000fc800078e02ff */
[----:B------:R-:W-:-:S05]  /*2f00*/  @!P1 IMAD R5, R44, R19, R88 ;  /* 0x000000132c059224 */ /* 0x000fca00078e0258 */
[----:B------:R1:W-:Y:S04]  /*2f10*/  @!P1 STG.E.U8 desc[UR38][R42.64+0x8], R5 ;  /* 0x000008052a009986 */ /* 0x0003e8000c101126 */
[----:B------:R-:W2:Y:S01]  /*2f20*/  @!P2 LDG.E.U8 R85, desc[UR38][R56.64+0x9] ;  /* 0x000009263855a981 */ /* 0x000ea2000c1e1100 */
[----:B------:R-:W-:Y:S02]  /*2f30*/  ISETP.LT.OR P1, PT, R3, 0x9, !P0 ;  /* 0x000000090300780c */ /* 0x000fe40004721670 */
[----:B------:R-:W-:-:S05]  /*2f40*/  @!P2 IADD3 R58, P4, R6, R78, RZ ;  /* 0x0000004e063aa210 */ /* 0x000fca0007f9e0ff */
[----:B------:R-:W-:Y:S01]  /*2f50*/  @!P2 IMAD.X R59, R7, 0x1, R75, P4 ;  /* 0x00000001073ba824 */ /* 0x000fe200020e064b */
[----:B--2---:R-:W-:-:S05]  /*2f60*/  @!P2 PRMT R15, R85, 0x8880, RZ ;  /* 0x00008880550fa816 */ /* 0x004fca00000000ff */
[----:B------:R-:W-:-:S04]  /*2f70*/  @!P2 IMAD R88, R15, R72, RZ ;  /* 0x000000480f58a224 */ /* 0x000fc800078e02ff */
[----:B------:R-:W-:-:S05]  /*2f80*/  @!P2 IMAD R45, R45, R19, R88 ;  /* 0x000000132d2da224 */ /* 0x000fca00078e0258 */
[----:B------:R2:W-:Y:S04]  /*2f90*/  @!P2 STG.E.U8 desc[UR38][R58.64+0x9], R45 ;  /* 0x0000092d3a00a986 */ /* 0x0005e8000c101126 */
[----:B------:R-:W3:Y:S01]  /*2fa0*/  @!P1 LDG.E.U8 R85, desc[UR38][R40.64+0x8] ;  /* 0x0000082628559981 */ /* 0x000ee2000c1e1100 */
[----:B-1----:R-:W-:Y:S02]  /*2fb0*/  @!P1 IADD3 R43, P4, P5, R79, 0x8, R6 ;  /* 0x000000084f2b9810 */ /* 0x002fe40007d9e006 */
[----:B------:R-:W-:Y:S02]  /*2fc0*/  ISETP.LT.OR P2, PT, R3, 0xa, !P0 ;  /* 0x0000000a0300780c */ /* 0x000fe40004741670 */
[----:B------:R-:W-:Y:S02]  /*2fd0*/  @!P1 IADD3.X R44, R76, RZ, R7, P4, P5 ;  /* 0x000000ff4c2c9210 */ /* 0x000fe400027ea407 */
[----:B------:R-:W-:-:S05]  /*2fe0*/  @!P1 IADD3 R42, P4, R43, R78, RZ ;  /* 0x0000004e2b2a9210 */ /* 0x000fca0007f9e0ff */
[----:B------:R-:W-:Y:S01]  /*2ff0*/  @!P1 IMAD.X R43, R44, 0x1, R75, P4 ;  /* 0x000000012c2b9824 */ /* 0x000fe200020e064b */
[----:B---3--:R-:W-:-:S05]  /*3000*/  @!P1 PRMT R5, R85, 0x8880, RZ ;  /* 0x0000888055059816 */ /* 0x008fca00000000ff */
[----:B------:R-:W-:-:S04]  /*3010*/  @!P1 IMAD R88, R5, R72, RZ ;  /* 0x0000004805589224 */ /* 0x000fc800078e02ff */
[----:B------:R-:W-:-:S05]  /*3020*/  @!P1 IMAD R5, R46, R19, R88 ;  /* 0x000000132e059224 */ /* 0x000fca00078e0258 */
[----:B------:R1:W-:Y:S04]  /*3030*/  @!P1 STG.E.U8 desc[UR38][R42.64], R5 ;  /* 0x000000052a009986 */ /* 0x0003e8000c101126 */
[----:B------:R-:W3:Y:S01]  /*3040*/  @!P2 LDG.E.U8 R85, desc[UR38][R40.64+0x9] ;  /* 0x000009262855a981 */ /* 0x000ee2000c1e1100 */
[----:B--2---:R-:W-:Y:S02]  /*3050*/  @!P2 IADD3 R45, P4, P5, R79, 0x9, R6 ;  /* 0x000000094f2da810 */ /* 0x004fe40007d9e006 */
        /* <DEDUP_REMOVED lines=9> */
[----:B------:R-:W-:Y:S02]  /*30f0*/  ISETP.LT.OR P2, PT, R3, 0x12, !P3 ;  /* 0x000000120300780c */ /* 0x000fe40005f41670 */
[----:B-1----:R-:W-:-:S05]  /*3100*/  @!P1 IADD3 R42, P4, R6, R78, RZ ;  /* 0x0000004e062a9210 */ /* 0x002fca0007f9e0ff */
[----:B------:R-:W-:Y:S01]  /*3110*/  @!P1 IMAD.X R43, R7, 0x1, R75, P4 ;  /* 0x00000001072b9824 */ /* 0x000fe200020e064b */
[----:B---3--:R-:W-:-:S05]  /*3120*/  @!P1 PRMT R5, R85, 0x8880, RZ ;  /* 0x0000888055059816 */ /* 0x008fca00000000ff */
[----:B------:R-:W-:-:S04]  /*3130*/  @!P1 IMAD R88, R5, R72, RZ ;  /* 0x0000004805589224 */ /* 0x000fc800078e02ff */
[----:B------:R-:W-:-:S05]  /*3140*/  @!P1 IMAD R5, R48, R19, R88 ;  /* 0x0000001330059224 */ /* 0x000fca00078e0258 */
[----:B------:R1:W-:Y:S04]  /*3150*/  @!P1 STG.E.U8 desc[UR38][R42.64+0x10], R5 ;  /* 0x000010052a009986 */ /* 0x0003e8000c101126 */
[----:B------:R-:W3:Y:S01]  /*3160*/  @!P2 LDG.E.U8 R85, desc[UR38][R56.64+0x11] ;  /* 0x000011263855a981 */ /* 0x000ee2000c1e1100 */
[----:B------:R-:W-:Y:S02]  /*3170*/  ISETP.LT.OR P1, PT, R3, 0x11, !P0 ;  /* 0x000000110300780c */ /* 0x000fe40004721670 */
[----:B--2---:R-:W-:-:S05]  /*3180*/  @!P2 IADD3 R44, P4, R6, R78, RZ ;  /* 0x0000004e062ca210 */ /* 0x004fca0007f9e0ff */
[----:B------:R-:W-:Y:S01]  /*3190*/  @!P2 IMAD.X R45, R7, 0x1, R75, P4 ;  /* 0x00000001072da824 */ /* 0x000fe200020e064b */
[----:B---3--:R-:W-:-:S05]  /*31a0*/  @!P2 PRMT R15, R85, 0x8880, RZ ;  /* 0x00008880550fa816 */ /* 0x008fca00000000ff */
        /* <DEDUP_REMOVED lines=42> */
[----:B------:R-:W-:Y:S02]  /*3450*/  @!P2 IADD3 R42, P0, R43, R78, RZ ;  /* 0x0000004e2b2aa210 */ /* 0x000fe40007f1e0ff */
[----:B------:R-:W-:-:S05]  /*3460*/  @!P2 IADD3.X R46, R76, RZ, R7, P3, P4 ;  /* 0x000000ff4c2ea210 */ /* 0x000fca0001fe8407 */
[----:B------:R-:W-:Y:S01]  /*3470*/  @!P2 IMAD.X R43, R46, 0x1, R75, P0 ;  /* 0x000000012e2ba824 */ /* 0x000fe200000e064b */
[----:B---3--:R-:W-:-:S05]  /*3480*/  @!P2 PRMT R5, R85, 0x8880, RZ ;  /* 0x000088805505a816 */ /* 0x008fca00000000ff */
[----:B------:R-:W-:-:S04]  /*3490*/  @!P2 IMAD R88, R5, R72, RZ ;  /* 0x000000480558a224 */ /* 0x000fc800078e02ff */
[----:B------:R-:W-:-:S05]  /*34a0*/  @!P2 IMAD R5, R54, R19, R88 ;  /* 0x000000133605a224 */ /* 0x000fca00078e0258 */
[----:B------:R1:W-:Y:S04]  /*34b0*/  @!P2 STG.E.U8 desc[UR38][R42.64], R5 ;  /* 0x000000052a00a986 */ /* 0x0003e8000c101126 */
[----:B------:R-:W3:Y:S01]  /*34c0*/  @!P1 LDG.E.U8 R85, desc[UR38][R40.64+0x19] ;  /* 0x0000192628559981 */ /* 0x000ee2000c1e1100 */
[----:B------:R-:W-:Y:S02]  /*34d0*/  IADD3 R47, P0, R10, 0x100, RZ ;  /* 0x000001000a2f7810 */ /* 0x000fe40007f1e0ff */
[----:B------:R-:W-:-:S03]  /*34e0*/  @!P1 IADD3 R15, P4, P5, R79, 0x19, R6 ;  /* 0x000000194f0f9810 */ /* 0x000fc60007d9e006 */
[----:B------:R-:W-:Y:S01]  /*34f0*/  IMAD.X R11, RZ, RZ, R11, P0 ;  /* 0x000000ffff0b7224 */ /* 0x000fe200000e060b */
[----:B------:R-:W-:-:S03]  /*3500*/  ISETP.GE.AND P0, PT, R4, 0x101, PT ;  /* 0x000001010400780c */ /* 0x000fc60003f06270 */
[-C--:B--2---:R-:W-:Y:S01]  /*3510*/  IMAD R44, R11, R12.reuse, RZ ;  /* 0x0000000c0b2c7224 */ /* 0x084fe200078e02ff */
[----:B------:R-:W-:Y:S01]  /*3520*/  ISETP.LT.OR P2, PT, R3, 0x1, !P0 ;  /* 0x000000010300780c */ /* 0x000fe20004741670 */
[----:B------:R-:W-:Y:S01]  /*3530*/  IMAD.WIDE.U32 R10, R47, R12, R20 ;  /* 0x0000000c2f0a7225 */ /* 0x000fe200078e0014 */
[----:B------:R-:W-:-:S03]  /*3540*/  @!P1 IADD3.X R20, R76, RZ, R7, P4, P5 ;  /* 0x000000ff4c149210 */ /* 0x000fc600027ea407 */
[----:B------:R-:W-:Y:S01]  /*3550*/  IMAD R45, R47, R13, R44 ;  /* 0x0000000d2f2d7224 */ /* 0x000fe200078e022c */
[----:B-1----:R-:W-:Y:S02]  /*3560*/  IADD3 R42, P3, R10, R8, RZ ;  /* 0x000000080a2a7210 */ /* 0x002fe40007f7e0ff */
[----:B------:R-:W-:Y:S02]  /*3570*/  @!P1 IADD3 R10, P4, R15, R78, RZ ;  /* 0x0000004e0f0a9210 */ /* 0x000fe40007f9e0ff */
[----:B------:R-:W-:-:S03]  /*3580*/  IADD3.X R43, R9, R11, R45, P3, !PT ;  /* 0x0000000b092b7210 */ /* 0x000fc60001ffe42d */
[----:B------:R-:W-:Y:S01]  /*3590*/  @!P1 IMAD.X R11, R20, 0x1, R75, P4 ;  /* 0x00000001140b9824 */ /* 0x000fe200020e064b */
[----:B---3--:R-:W-:-:S05]  /*35a0*/  @!P1 PRMT R46, R85, 0x8880, RZ ;  /* 0x00008880552e9816 */ /* 0x008fca00000000ff */
[----:B------:R-:W-:-:S04]  /*35b0*/  @!P1 IMAD.MOV.U32 R13, RZ, RZ, R46 ;  /* 0x000000ffff0d9224 */ /* 0x000fc800078e002e */
        /* <DEDUP_REMOVED lines=11> */
[----:B------:R-:W1:Y:S01]  /*3670*/  @!P3 LDG.E.U8 R85, desc[UR38][R42.64+0x1] ;  /* 0x000001262a55b981 */ /* 0x000e62000c1e1100 */
[----:B------:R-:W-:Y:S01]  /*3680*/  IMAD.WIDE.U32 R12, R47, R12, R86 ;  /* 0x0000000c2f0c7225 */ /* 0x000fe200078e0056 */
[----:B------:R-:W-:-:S03]  /*3690*/  ISETP.GE.AND P1, PT, R4, 0x109, PT ;  /* 0x000001090400780c */ /* 0x000fc60003f26270 */
[----:B------:R-:W-:Y:S01]  /*36a0*/  IMAD.IADD R20, R45, 0x1, R13 ;  /* 0x000000012d147824 */ /* 0x000fe200078e020d */
[----:B------:R-:W-:Y:S02]  /*36b0*/  IADD3 R12, P4, P5, R14, R8, R12 ;  /* 0x000000080e0c7210 */ /* 0x000fe40007d9e00c */
[----:B------:R-:W-:Y:S02]  /*36c0*/  ISETP.LT.OR P2, PT, R3, 0x1, !P1 ;  /* 0x000000010300780c */ /* 0x000fe40004f41670 */
[----:B------:R-:W-:Y:S02]  /*36d0*/  IADD3.X R13, R21, R9, R20, P4, P5 ;  /* 0x00000009150d7210 */ /* 0x000fe400027ea414 */
        /* <DEDUP_REMOVED lines=8> */
[----:B------:R-:W-:Y:S02]  /*3760*/  @!P2 IADD3 R4, P4, P5, R80, R6, R79 ;  /* 0x000000065004a210 */ /* 0x000fe40007d9e04f */
[----:B--2---:R-:W-:-:S05]  /*3770*/  @!P2 PRMT R5, R85, 0x8880, RZ ;  /* 0x000088805505a816 */ /* 0x004fca00000000ff */
[----:B------:R-:W-:Y:S01]  /*3780*/  @!P2 IMAD R88, R5, R72, RZ ;  /* 0x000000480558a224 */ /* 0x000fe200078e02ff */
[----:B------:R-:W-:-:S03]  /*3790*/  @!P2 IADD3.X R5, R77, R7, R76, P4, P5 ;  /* 0x000000074d05a210 */ /* 0x000fc600027ea44c */
[----:B------:R-:W-:-:S05]  /*37a0*/  @!P2 IMAD R11, R26, R19, R88 ;  /* 0x000000131a0ba224 */ /* 0x000fca00078e0258 */
[----:B------:R2:W-:Y:S04]  /*37b0*/  @!P2 STG.E.U8 desc[UR38][R4.64], R11 ;  /* 0x0000000b0400a986 */ /* 0x0005e8000c101126 */
[----:B------:R-:W3:Y:S01]  /*37c0*/  @!P3 LDG.E.U8 R85, desc[UR38][R12.64+0x1] ;  /* 0x000001260c55b981 */ /* 0x000ee2000c1e1100 */
[----:B------:R-:W-:Y:S02]  /*37d0*/  @!P3 IADD3 R15, P4, P5, R79, 0x1, R6 ;  /* 0x000000014f0fb810 */ /* 0x000fe40007d9e006 */
[----:B------:R-:W-:Y:S02]  /*37e0*/  ISETP.LT.OR P2, PT, R3, 0x9, !P0 ;  /* 0x000000090300780c */ /* 0x000fe40004741670 */
[----:B------:R-:W-:Y:S02]  /*37f0*/  @!P3 IADD3.X R10, R76, RZ, R7, P4, P5 ;  /* 0x000000ff4c0ab210 */ /* 0x000fe400027ea407 */
[----:B-1----:R-:W-:-:S02]  /*3800*/  @!P3 IADD3 R8, P4, R15, R80, RZ ;  /* 0x000000500f08b210 */ /* 0x002fc40007f9e0ff */
[----:B---3--:R-:W-:-:S05]  /*3810*/  @!P3 PRMT R9, R85, 0x8880, RZ ;  /* 0x000088805509b816 */ /* 0x008fca00000000ff */
[----:B------:R-:W-:Y:S02]  /*3820*/  @!P3 IMAD R88, R9, R72, RZ ;  /* 0x000000480958b224 */ /* 0x000fe400078e02ff */
[----:B------:R-:W-:Y:S02]  /*3830*/  @!P3 IMAD.X R9, R10, 0x1, R77, P4 ;  /* 0x000000010a09b824 */ /* 0x000fe400020e064d */
[----:B------:R-:W-:-:S05]  /*3840*/  @!P3 IMAD R27, R27, R19, R88 ;  /* 0x000000131b1bb224 */ /* 0x000fca00078e0258 */
[----:B------:R1:W-:Y:S04]  /*3850*/  @!P3 STG.E.U8 desc[UR38][R8.64], R27 ;  /* 0x0000001b0800b986 */ /* 0x0003e8000c101126 */
[----:B------:R-:W3:Y:S01]  /*3860*/  @!P2 LDG.E.U8 R85, desc[UR38][R42.64+0x8] ;  /* 0x000008262a55a981 */ /* 0x000ee2000c1e1100 */
[----:B------:R-:W-:Y:S02]  /*3870*/  ISETP.LT.OR P4, PT, R3, 0xa, !P0 ;  /* 0x0000000a0300780c */ /* 0x000fe40004781670 */
[----:B--2---:R-:W-:Y:S02]  /*3880*/  @!P2 IADD3 R4, P3, R6, R80, RZ ;  /* 0x000000500604a210 */ /* 0x004fe40007f7e0ff */
[----:B---3--:R-:W-:-:S05]  /*3890*/  @!P2 PRMT R5, R85, 0x8880, RZ ;  /* 0x000088805505a816 */ /* 0x008fca00000000ff */
[----:B------:R-:W-:Y:S02]  /*38a0*/  @!P2 IMAD R88, R5, R72, RZ ;  /* 0x000000480558a224 */ /* 0x000fe400078e02ff */
[----:B------:R-:W-:Y:S02]  /*38b0*/  @!P2 IMAD.X R5, R7, 0x1, R77, P3 ;  /* 0x000000010705a824 */ /* 0x000fe400018e064d */
[----:B------:R-:W-:-:S05]  /*38c0*/  @!P2 IMAD R11, R28, R19, R88 ;  /* 0x000000131c0ba224 */ /* 0x000fca00078e0258 */
[----:B------:R2:W-:Y:S04]  /*38d0*/  @!P2 STG.E.U8 desc[UR38][R4.64+0x8], R11 ;  /* 0x0000080b0400a986 */ /* 0x0005e8000c101126 */
[----:B------:R-:W3:Y:S01]  /*38e0*/  @!P4 LDG.E.U8 R85, desc[UR38][R42.64+0x9] ;  /* 0x000009262a55c981 */ /* 0x000ee2000c1e1100 */
[----:B------:R-:W-:Y:S02]  /*38f0*/  ISETP.LT.OR P3, PT, R3, 0x9, !P1 ;  /* 0x000000090300780c */ /* 0x000fe40004f61670 */
[----:B-1----:R-:W-:Y:S02]  /*3900*/  @!P4 IADD3 R8, P2, R6, R80, RZ ;  /* 0x000000500608c210 */ /* 0x002fe40007f5e0ff */
[----:B---3--:R-:W-:-:S05]  /*3910*/  @!P4 PRMT R9, R85, 0x8880, RZ ;  /* 0x000088805509c816 */ /* 0x008fca00000000ff */
[----:B------:R-:W-:Y:S02]  /*3920*/  @!P4 IMAD R88, R9, R72, RZ ;  /* 0x000000480958c224 */ /* 0x000fe400078e02ff */
[----:B------:R-:W-:Y:S02]  /*3930*/  @!P4 IMAD.X R9, R7, 0x1, R77, P2 ;  /* 0x000000010709c824 */ /* 0x000fe400010e064d */
[----:B------:R-:W-:-:S05]  /*3940*/  @!P4 IMAD R29, R29, R19, R88 ;  /* 0x000000131d1dc224 */ /* 0x000fca00078e0258 */
[----:B------:R1:W-:Y:S04]  /*3950*/  @!P4 STG.E.U8 desc[UR38][R8.64+0x9], R29 ;  /* 0x0000091d0800c986 */ /* 0x0003e8000c101126 */
[----:B------:R-:W3:Y:S01]  /*3960*/  @!P3 LDG.E.U8 R85, desc[UR38][R12.64+0x8] ;  /* 0x000008260c55b981 */ /* 0x000ee2000c1e1100 */
[----:B--2---:R-:W-:Y:S02]  /*3970*/  @!P3 IADD3 R11, P4, P5, R79, 0x8, R6 ;  /* 0x000000084f0bb810 */ /* 0x004fe40007d9e006 */
[----:B------:R-:W-:Y:S02]  /*3980*/  ISETP.LT.OR P2, PT, R3, 0xa, !P1 ;  /* 0x0000000a0300780c */ /* 0x000fe40004f41670 */
[----:B------:R-:W-:Y:S02]  /*3990*/  @!P3 IADD3.X R10, R76, RZ, R7, P4, P5 ;  /* 0x000000ff4c0ab210 */ /* 0x000fe400027ea407 */
[----:B------:R-:W-:-:S02]  /*39a0*/  @!P3 IADD3 R4, P4, R11, R80, RZ ;  /* 0x000000500b04b210 */ /* 0x000fc40007f9e0ff */
[----:B---3--:R-:W-:-:S05]  /*39b0*/  @!P3 PRMT R5, R85, 0x8880, RZ ;  /* 0x000088805505b816 */ /* 0x008fca00000000ff */
[----:B------:R-:W-:Y:S02]  /*39c0*/  @!P3 IMAD R88, R5, R72, RZ ;  /* 0x000000480558b224 */ /* 0x000fe400078e02ff */
[----:B------:R-:W-:Y:S02]  /*39d0*/  @!P3 IMAD.X R5, R10, 0x1, R77, P4 ;  /* 0x000000010a05b824 */ /* 0x000fe400020e064d */
        /* <DEDUP_REMOVED lines=67> */
[----:B------:R-:W-:Y:S02]  /*3e10*/  @!P2 IADD3 R4, P0, R11, R80, RZ ;  /* 0x000000500b04a210 */ /* 0x000fe40007f1e0ff */
[----:B------:R-:W-:-:S02]  /*3e20*/  @!P2 IADD3.X R10, R76, RZ, R7, P3, P4 ;  /* 0x000000ff4c0aa210 */ /* 0x000fc40001fe8407 */
[----:B---3--:R-:W-:-:S05]  /*3e30*/  @!P2 PRMT R5, R85, 0x8880, RZ ;  /* 0x000088805505a816 */ /* 0x008fca00000000ff */
[----:B------:R-:W-:Y:S02]  /*3e40*/  @!P2 IMAD R88, R5, R72, RZ ;  /* 0x000000480558a224 */ /* 0x000fe400078e02ff */
[----:B------:R-:W-:Y:S02]  /*3e50*/  @!P2 IMAD.X R5, R10, 0x1, R77, P0 ;  /* 0x000000010a05a824 */ /* 0x000fe400000e064d */
[----:B------:R-:W-:-:S05]  /*3e60*/  @!P2 IMAD R3, R38, R19, R88 ;  /* 0x000000132603a224 */ /* 0x000fca00078e0258 */
[----:B------:R2:W-:Y:S04]  /*3e70*/  @!P2 STG.E.U8 desc[UR38][R4.64], R3 ;  /* 0x000000030400a986 */ /* 0x0005e8000c101126 */
[----:B------:R-:W1:Y:S02]  /*3e80*/  @!P1 LDG.E.U8 R85, desc[UR38][R12.64+0x19] ;  /* 0x000019260c559981 */ /* 0x000e64000c1e1100 */
[----:B-1----:R-:W-:-:S05]  /*3e90*/  @!P1 PRMT R9, R85, 0x8880, RZ ;  /* 0x0000888055099816 */ /* 0x002fca00000000ff */
[----:B------:R-:W-:-:S04]  /*3ea0*/  @!P1 IMAD R88, R9, R72, RZ ;  /* 0x0000004809589224 */ /* 0x000fc800078e02ff */
[----:B------:R-:W-:Y:S01]  /*3eb0*/  IMAD R39, R39, R19, R88 ;  /* 0x0000001327277224 */ /* 0x000fe200078e0258 */
[----:B--2---:R-:W-:Y:S06]  /*3ec0*/  @P1 BRA `(.L_x_69) ;  /* 0x0000001000601947 */ /* 0x004fec0003800000 */
[----:B------:R-:W-:-:S04]  /*3ed0*/  IADD3 R5, P0, P1, R79, 0x19, R6 ;  /* 0x000000194f057810 */ /* 0x000fc8000791e006 */
[----:B0-----:R-:W-:Y:S02]  /*3ee0*/  IADD3.X R6, R76, RZ, R7, P0, P1 ;  /* 0x000000ff4c067210 */ /* 0x001fe400007e2407 */
[----:B------:R-:W-:-:S05]  /*3ef0*/  IADD3 R4, P0, R5, R80, RZ ;  /* 0x0000005005047210 */ /* 0x000fca0007f1e0ff */
[----:B------:R-:W-:-:S05]  /*3f00*/  IMAD.X R5, R6, 0x1, R77, P0 ;  /* 0x0000000106057824 */ /* 0x000fca00000e064d */
[----:B------:R1:W-:Y:S01]  /*3f10*/  STG.E.U8 desc[UR38][R4.64], R39 ;  /* 0x0000002704007986 */ /* 0x0003e2000c101126 */
[----:B------:R-:W-:Y:S05]  /*3f20*/  BRA `(.L_x_69) ;  /* 0x0000001000487947 */ /* 0x000fea0003800000 */
.L_x_30:
[----:B------:R-:W-:Y:S01]  /*3f30*/  ISETP.GE.AND P0, PT, R4, 0x89, PT ;  /* 0x000000890400780c */ /* 0x000fe20003f06270 */
[----:B------:R-:W-:Y:S02]  /*3f40*/  ULDC.64 UR4, c[0x0][0x5c0] ;  /* 0x0001700000047ab9 */ /* 0x000fe40000000a00 */
[----:B------:R-:W-:Y:S02]  /*3f50*/  IADD3 R6, P1, R88, UR4, RZ ;  /* 0x0000000458067c10 */ /* 0x000fe4000ff3e0ff */
[C---:B------:R-:W-:Y:S02]  /*3f60*/  ISETP.LT.OR P5, PT, R3.reuse, 0x1, !P0 ;  /* 0x000000010300780c */ /* 0x040fe400047a1670 */
[C---:B------:R-:W-:Y:S02]  /*3f70*/  ISETP.LT.OR P4, PT, R3.reuse, 0x2, !P0 ;  /* 0x000000020300780c */ /* 0x040fe40004781670 */
[----:B------:R-:W-:Y:S02]  /*3f80*/  ISETP.LT.OR P3, PT, R3, 0x9, !P0 ;  /* 0x000000090300780c */ /* 0x000fe40004761670 */
[----:B------:R-:W-:-:S02]  /*3f90*/  IADD3.X R7, R94, UR5, RZ, P1, !PT ;  /* 0x000000055e077c10 */ /* 0x000fc40008ffe4ff */
[----:B------:R-:W-:Y:S02]  /*3fa0*/  P2R R20, PR, RZ, 0x8 ;  /* 0x00000008ff147803 */ /* 0x000fe40000000000 */
[----:B------:R-:W-:Y:S02]  /*3fb0*/  P2R R106, PR, RZ, 0x10 ;  /* 0x00000010ff6a7803 */ /* 0x000fe40000000000 */
[----:B------:R-:W-:Y:S02]  /*3fc0*/  P2R R5, PR, RZ, 0x20 ;  /* 0x00000020ff057803 */ /* 0x000fe40000000000 */
[----:B------:R-:W-:-:S04]  /*3fd0*/  @!P5 IADD3 R10, P1, P2, R78, R6, R79 ;  /* 0x000000064e0ad210 */ /* 0x000fc80007a3e04f */
[----:B------:R-:W-:Y:S02]  /*3fe0*/  @!P5 IADD3.X R11, R75, R7, R76, P1, P2 ;  /* 0x000000074b0bd210 */ /* 0x000fe40000fe444c */
[----:B------:R-:W-:-:S04]  /*3ff0*/  @!P4 IADD3 R99, P1, P2, R79, 0x1, R6 ;  /* 0x000000014f63c810 */ /* 0x000fc80007a3e006 */
[--C-:B------:R-:W-:Y:S02]  /*4000*/  @!P4 IADD3.X R98, R76, RZ, R7.reuse, P1, P2 ;  /* 0x000000ff4c62c210 */ /* 0x100fe40000fe4407 */
[----:B------:R-:W-:Y:S02]  /*4010*/  @!P3 IADD3 R97, P1, P2, R79, 0x8, R6 ;  /* 0x000000084f61b810 */ /* 0x000fe40007a3e006 */
[----:B------:R-:W-:Y:S02]  /*4020*/  ISETP.GE.AND P4, PT, R4, 0x109, PT ;  /* 0x000001090400780c */ /* 0x000fe40003f86270 */
[----:B------:R-:W-:Y:S02]  /*4030*/  @!P3 IADD3.X R96, R76, RZ, R7, P1, P2 ;  /* 0x000000ff4c60b210 */ /* 0x000fe40000fe4407 */
[----:B------:R-:W-:-:S04]  /*4040*/  ISETP.LT.OR P3, PT, R3, 0xa, !P0 ;  /* 0x0000000a0300780c */ /* 0x000fc80004761670 */
[----:B------:R-:W-:-:S09]  /*4050*/  P2R R109, PR, RZ, 0x8 ;  /* 0x00000008ff6d7803 */ /* 0x000fd20000000000 */
[----:B------:R-:W-:-:S04]  /*4060*/  @!P3 IADD3 R95, P1, P2, R79, 0x9, R6 ;  /* 0x000000094f5fb810 */ /* 0x000fc80007a3e006 */
        /* <DEDUP_REMOVED lines=13> */
[C---:B------:R-:W-:Y:S02]  /*4140*/  ISETP.LT.OR P3, PT, R3.reuse, 0x1a, !P0 ;  /* 0x0000001a0300780c */ /* 0x040fe40004761670 */
[----:B------:R-:W-:Y:S02]  /*4150*/  ISETP.LT.OR P2, PT, R3, 0x1, !P4 ;  /* 0x000000010300780c */ /* 0x000fe40006741670 */
[----:B------:R-:W-:Y:S02]  /*4160*/  P2R R113, PR, RZ, 0x8 ;  /* 0x00000008ff717803 */ /* 0x000fe40000000000 */
[----:B------:R-:W-:-:S07]  /*4170*/  P2R R114, PR, RZ, 0x4 ;  /* 0x00000004ff727803 */ /* 0x000fce0000000000 */
[----:B------:R-:W-:-:S04]  /*4180*/  @!P3 IADD3 R87, P0, P1, R79, 0x19, R6 ;  /* 0x000000194f57b810 */ /* 0x000fc8000791e006 */
[----:B------:R-:W-:Y:S02]  /*4190*/  @!P3 IADD3.X R86, R76, RZ, R7, P0, P1 ;  /* 0x000000ff4c56b210 */ /* 0x000fe400007e2407 */
[----:B------:R-:W-:Y:S02]  /*41a0*/  @!P2 IADD3 R8, P0, P1, R80, R6, R79 ;  /* 0x000000065008a210 */ /* 0x000fe4000791e04f */
[----:B------:R-:W-:Y:S02]  /*41b0*/  ISETP.LT.OR P3, PT, R3, 0x2, !P4 ;  /* 0x000000020300780c */ /* 0x000fe40006761670 */
[----:B------:R-:W-:Y:S02]  /*41c0*/  @!P2 IADD3.X R9, R77, R7, R76, P0, P1 ;  /* 0x000000074d09a210 */ /* 0x000fe400007e244c */
[----:B------:R-:W-:Y:S02]  /*41d0*/  ISETP.LT.OR P2, PT, R3, 0x9, !P4 ;  /* 0x000000090300780c */ /* 0x000fe40006741670 */
[----:B------:R-:W-:-:S02]  /*41e0*/  P2R R108, PR, RZ, 0x8 ;  /* 0x00000008ff6c7803 */ /* 0x000fc40000000000 */
[----:B------:R-:W-:-:S05]  /*41f0*/  P2R R107, PR, RZ, 0x4 ;  /* 0x00000004ff6b7803 */ /* 0x000fca0000000000 */
[----:B------:R-:W-:-:S04]  /*4200*/  @!P3 IADD3 R101, P0, P1, R79, 0x1, R6 ;  /* 0x000000014f65b810 */ /* 0x000fc8000791e006 */
[C-C-:B------:R-:W-:Y:S02]  /*4210*/  @!P3 IADD3.X R100, R76.reuse, RZ, R7.reuse, P0, P1 ;  /* 0x000000ff4c64b210 */ /* 0x140fe400007e2407 */
[----:B------:R-:W-:Y:S02]  /*4220*/  @!P2 IADD3 R103, P0, P1, R79, 0x8, R6 ;  /* 0x000000084f67a810 */ /* 0x000fe4000791e006 */
[----:B------:R-:W-:Y:S02]  /*4230*/  ISETP.NE.AND P3, PT, R5, RZ, PT ;  /* 0x000000ff0500720c */ /* 0x000fe40003f65270 */
[----:B------:R-:W-:Y:S02]  /*4240*/  @!P2 IADD3.X R102, R76, RZ, R7, P0, P1 ;  /* 0x000000ff4c66a210 */ /* 0x000fe400007e2407 */
[----:B------:R-:W-:Y:S02]  /*4250*/  ISETP.LT.OR P0, PT, R3, 0xa, !P4 ;  /* 0x0000000a0300780c */ /* 0x000fe40006701670 */
[----:B------:R-:W-:-:S11]  /*4260*/  ISETP.GE.AND P2, PT, R4, 0x1, PT ;  /* 0x000000010400780c */ /* 0x000fd60003f46270 */
[----:B------:R-:W-:Y:S01]  /*4270*/  @!P0 IADD3 R105, P1, P5, R79, 0x9, R6 ;  /* 0x000000094f698810 */ /* 0x000fe20007d3e006 */
[----:B------:R-:W-:-:S03]  /*4280*/  @!P0 IMAD R31, R31, R19, RZ ;  /* 0x000000131f1f8224 */ /* 0x000fc600078e02ff */
[----:B------:R-:W-:Y:S02]  /*4290*/  @!P0 IADD3.X R104, R76, RZ, R7, P1, P5 ;  /* 0x000000ff4c688210 */ /* 0x000fe40000fea407 */
[----:B------:R-:W-:-:S13]  /*42a0*/  ISETP.LT.OR P1, PT, R3, 0x11, !P4 ;  /* 0x000000110300780c */ /* 0x000fda0006721670 */
[----:B------:R-:W-:-:S04]  /*42b0*/  @!P1 IADD3 R5, P5, P6, R79, 0x10, R6 ;  /* 0x000000104f059810 */ /* 0x000fc80007ebe006 */
[----:B------:R-:W-:Y:S02]  /*42c0*/  @!P1 IADD3.X R12, R76, RZ, R7, P5, P6 ;  /* 0x000000ff4c0c9210 */ /* 0x000fe40002fec407 */
[----:B------:R-:W-:-:S13]  /*42d0*/  ISETP.LT.OR P5, PT, R3, 0x1, !P2 ;  /* 0x000000010300780c */ /* 0x000fda00057a1670 */
[----:B------:R-:W-:-:S05]  /*42e0*/  @!P5 IMAD R13, R56, R19, RZ ;  /* 0x00000013380dd224 */ /* 0x000fca00078e02ff */
[----:B------:R0:W-:Y:S01]  /*42f0*/  @!P5 STG.E.U8 desc[UR38][R6.64], R13 ;  /* 0x0000000d0600d986 */ /* 0x0001e2000c101126 */
[----:B------:R-:W-:-:S13]  /*4300*/  ISETP.LT.OR P5, PT, R3, 0x2, !P2 ;  /* 0x000000020300780c */ /* 0x000fda00057a1670 */
[----:B------:R-:W-:-:S05]  /*4310*/  @!P5 IMAD R57, R57, R19, RZ ;  /* 0x000000133939d224 */ /* 0x000fca00078e02ff */
[----:B------:R-:W-:Y:S01]  /*4320*/  @!P5 STG.E.U8 desc[UR38][R6.64+0x1], R57 ;  /* 0x000001390600d986 */ /* 0x000fe2000c101126 */
[----:B------:R-:W-:-:S05]  /*4330*/  IADD3 R14, P5, R6, R79, RZ ;  /* 0x0000004f060e7210 */ /* 0x000fca0007fbe0ff */
[----:B------:R-:W-:Y:S01]  /*4340*/  IMAD.X R15, R7, 0x1, R76, P5 ;  /* 0x00000001070f7824 */ /* 0x000fe200028e064c */
[----:B------:R-:W-:-:S04]  /*4350*/  ISETP.GE.AND P5, PT, R4, 0x9, PT ;  /* 0x000000090400780c */ /* 0x000fc80003fa6270 */
[----:B------:R-:W-:-:S13]  /*4360*/  ISETP.LT.OR P6, PT, R3, 0x1, !P5 ;  /* 0x000000010300780c */ /* 0x000fda0006fc1670 */
[----:B------:R-:W-:-:S05]  /*4370*/  @!P6 IMAD R21, R58, R19, RZ ;  /* 0x000000133a15e224 */ /* 0x000fca00078e02ff */
[----:B------:R-:W-:Y:S01]  /*4380*/  @!P6 STG.E.U8 desc[UR38][R14.64], R21 ;  /* 0x000000150e00e986 */ /* 0x000fe2000c101126 */
[----:B------:R-:W-:-:S13]  /*4390*/  ISETP.LT.OR P6, PT, R3, 0x2, !P5 ;  /* 0x000000020300780c */ /* 0x000fda0006fc1670 */
[----:B------:R-:W-:-:S05]  /*43a0*/  @!P6 IMAD R59, R59, R19, RZ ;  /* 0x000000133b3be224 */ /* 0x000fca00078e02ff */
[----:B------:R-:W-:Y:S01]  /*43b0*/  @!P6 STG.E.U8 desc[UR38][R14.64+0x1], R59 ;  /* 0x0000013b0e00e986 */ /* 0x000fe2000c101126 */
[----:B------:R-:W-:-:S13]  /*43c0*/  ISETP.LT.OR P6, PT, R3, 0x9, !P2 ;  /* 0x000000090300780c */ /* 0x000fda00057c1670 */
[----:B0-----:R-:W-:-:S05]  /*43d0*/  @!P6 IMAD R13, R60, R19, RZ ;  /* 0x000000133c0de224 */ /* 0x001fca00078e02ff */
[----:B------:R-:W-:Y:S01]  /*43e0*/  @!P6 STG.E.U8 desc[UR38][R6.64+0x8], R13 ;  /* 0x0000080d0600e986 */ /* 0x000fe2000c101126 */
[----:B------:R-:W-:-:S13]  /*43f0*/  ISETP.LT.OR P6, PT, R3, 0xa, !P2 ;  /* 0x0000000a0300780c */ /* 0x000fda00057c1670 */
[----:B------:R-:W-:-:S05]  /*4400*/  @!P6 IMAD R61, R61, R19, RZ ;  /* 0x000000133d3de224 */ /* 0x000fca00078e02ff */
[----:B------:R0:W-:Y:S01]  /*4410*/  @!P6 STG.E.U8 desc[UR38][R6.64+0x9], R61 ;  /* 0x0000093d0600e986 */ /* 0x0001e2000c101126 */
[----:B------:R-:W-:Y:S01]  /*4420*/  ISETP.LT.OR P6, PT, R3, 0x9, !P5 ;  /* 0x000000090300780c */ /* 0x000fe20006fc1670 */
[----:B0-----:R-:W-:-:S12]  /*4430*/  @!P3 IMAD R61, R42, R19, RZ ;  /* 0x000000132a3db224 */ /* 0x001fd800078e02ff */
[----:B------:R-:W-:-:S05]  /*4440*/  @!P6 IMAD R21, R62, R19, RZ ;  /* 0x000000133e15e224 */ /* 0x000fca00078e02ff */
[----:B------:R0:W-:Y:S01]  /*4450*/  @!P6 STG.E.U8 desc[UR38][R14.64+0x8], R21 ;  /* 0x000008150e00e986 */ /* 0x0001e2000c101126 */
[----:B------:R-:W-:-:S13]  /*4460*/  ISETP.LT.OR P6, PT, R3, 0xa, !P5 ;  /* 0x0000000a0300780c */ /* 0x000fda0006fc1670 */
[----:B------:R-:W-:-:S05]  /*4470*/  @!P6 IMAD R63, R63, R19, RZ ;  /* 0x000000133f3fe224 */ /* 0x000fca00078e02ff */
[----:B------:R-:W-:Y:S01]  /*4480*/  @!P6 STG.E.U8 desc[UR38][R14.64+0x9], R63 ;  /* 0x0000093f0e00e986 */ /* 0x000fe2000c101126 */
[----:B------:R-:W-:-:S13]  /*4490*/  ISETP.LT.OR P6, PT, R3, 0x11, !P2 ;  /* 0x000000110300780c */ /* 0x000fda00057c1670 */
[----:B------:R-:W-:-:S05]  /*44a0*/  @!P6 IMAD R13, R64, R19, RZ ;  /* 0x00000013400de224 */ /* 0x000fca00078e02ff */
[----:B------:R1:W-:Y:S01]  /*44b0*/  @!P6 STG.E.U8 desc[UR38][R6.64+0x10], R13 ;  /* 0x0000100d0600e986 */ /* 0x0003e2000c101126 */
[----:B------:R-:W-:-:S13]  /*44c0*/  ISETP.LT.OR P6, PT, R3, 0x12, !P2 ;  /* 0x000000120300780c */ /* 0x000fda00057c1670 */
[----:B------:R-:W-:-:S05]  /*44d0*/  @!P6 IMAD R65, R65, R19, RZ ;  /* 0x000000134141e224 */ /* 0x000fca00078e02ff */
[----:B------:R-:W-:Y:S01]  /*44e0*/  @!P6 STG.E.U8 desc[UR38][R6.64+0x11], R65 ;  /* 0x000011410600e986 */ /* 0x000fe2000c101126 */
[----:B------:R-:W-:-:S13]  /*44f0*/  ISETP.LT.OR P6, PT, R3, 0x11, !P5 ;  /* 0x000000110300780c */ /* 0x000fda0006fc1670 */
[----:B0-----:R-:W-:-:S05]  /*4500*/  @!P6 IMAD R21, R66, R19, RZ ;  /* 0x000000134215e224 */ /* 0x001fca00078e02ff */
[----:B------:R0:W-:Y:S01]  /*4510*/  @!P6 STG.E.U8 desc[UR38][R14.64+0x10], R21 ;  /* 0x000010150e00e986 */ /* 0x0001e2000c101126 */
[----:B------:R-:W-:-:S13]  /*4520*/  ISETP.LT.OR P6, PT, R3, 0x12, !P5 ;  /* 0x000000120300780c */ /* 0x000fda0006fc1670 */
[----:B------:R-:W-:-:S05]  /*4530*/  @!P6 IMAD R67, R67, R19, RZ ;  /* 0x000000134343e224 */ /* 0x000fca00078e02ff */
[----:B------:R-:W-:Y:S01]  /*4540*/  @!P6 STG.E.U8 desc[UR38][R14.64+0x11], R67 ;  /* 0x000011430e00e986 */ /* 0x000fe2000c101126 */
[----:B------:R-:W-:-:S13]  /*4550*/  ISETP.LT.OR P6, PT, R3, 0x19, !P2 ;  /* 0x000000190300780c */ /* 0x000fda00057c1670 */
[----:B-1----:R-:W-:-:S05]  /*4560*/  @!P6 IMAD R13, R68, R19, RZ ;  /* 0x00000013440de224 */ /* 0x002fca00078e02ff */
[----:B------:R-:W-:Y:S01]  /*4570*/  @!P6 STG.E.U8 desc[UR38][R6.64+0x18], R13 ;  /* 0x0000180d0600e986 */ /* 0x000fe2000c101126 */
[----:B------:R-:W-:Y:S02]  /*4580*/  ISETP.LT.OR P6, PT, R3, 0x1a, !P2 ;  /* 0x0000001a0300780c */ /* 0x000fe400057c1670 */
[----:B------:R-:W-:-:S11]  /*4590*/  ISETP.NE.AND P2, PT, R20, RZ, PT ;  /* 0x000000ff1400720c */ /* 0x000fd60003f45270 */
[----:B------:R-:W-:-:S05]  /*45a0*/  @!P6 IMAD R69, R69, R19, RZ ;  /* 0x000000134545e224 */ /* 0x000fca00078e02ff */
[----:B------:R-:W-:Y:S01]  /*45b0*/  @!P6 STG.E.U8 desc[UR38][R6.64+0x19], R69 ;  /* 0x000019450600e986 */ /* 0x000fe2000c101126 */
[C---:B------:R-:W-:Y:S02]  /*45c0*/  ISETP.LT.OR P6, PT, R3.reuse, 0x19, !P5 ;  /* 0x000000190300780c */ /* 0x040fe40006fc1670 */
[----:B------:R-:W-:-:S11]  /*45d0*/  ISETP.LT.OR P5, PT, R3, 0x1a, !P5 ;  /* 0x0000001a0300780c */ /* 0x000fd60006fa1670 */
[-C--:B------:R-:W-:Y:S02]  /*45e0*/  @!P6 IMAD R57, R70, R19.reuse, RZ ;  /* 0x000000134639e224 */ /* 0x080fe400078e02ff */
[----:B------:R-:W-:Y:S02]  /*45f0*/  @!P6 IMAD.MOV.U32 R20, RZ, RZ, R14 ;  /* 0x000000ffff14e224 */ /* 0x000fe400078e000e */
[----:B0-----:R-:W-:Y:S02]  /*4600*/  @!P6 IMAD.MOV.U32 R21, RZ, RZ, R15 ;  /* 0x000000ffff15e224 */ /* 0x001fe400078e000f */
[----:B------:R-:W-:-:S03]  /*4610*/  @!P5 IMAD R71, R71, R19, RZ ;  /* 0x000000134747d224 */ /* 0x000fc600078e02ff */
[----:B------:R0:W-:Y:S02]  /*4620*/  @!P6 STG.E.U8 desc[UR38][R20.64+0x18], R57 ;  /* 0x000018391400e986 */ /* 0x0001e4000c101126 */
[----:B0-----:R-:W-:Y:S02]  /*4630*/  @!P5 IMAD.MOV.U32 R20, RZ, RZ, R14 ;  /* 0x000000ffff14d224 */ /* 0x001fe400078e000e */
[----:B------:R-:W-:-:S05]  /*4640*/  @!P5 IMAD.MOV.U32 R21, RZ, RZ, R15 ;  /* 0x000000ffff15d224 */ /* 0x000fca00078e000f */
[----:B------:R0:W-:Y:S01]  /*4650*/  @!P5 STG.E.U8 desc[UR38][R20.64+0x19], R71 ;  /* 0x000019471400d986 */ /* 0x0001e2000c101126 */
[----:B------:R-:W-:-:S04]  /*4660*/  ISETP.GE.AND P5, PT, R4, 0x81, PT ;  /* 0x000000810400780c */ /* 0x000fc80003fa6270 */
[----:B------:R-:W-:-:S13]  /*4670*/  ISETP.LT.OR P6, PT, R3, 0x1, !P5 ;  /* 0x000000010300780c */ /* 0x000fda0006fc1670 */
[----:B------:R-:W-:Y:S01]  /*4680*/  @!P6 IADD3 R14, P4, R6, R78, RZ ;  /* 0x0000004e060ee210 */ /* 0x000fe20007f9e0ff */
[----:B------:R-:W-:-:S04]  /*4690*/  @!P6 IMAD R13, R40, R19, RZ ;  /* 0x00000013280de224 */ /* 0x000fc800078e02ff */
[----:B------:R-:W-:-:S05]  /*46a0*/  @!P6 IMAD.X R15, R7, 0x1, R75, P4 ;  /* 0x00000001070fe824 */ /* 0x000fca00020e064b */
[----:B------:R-:W-:Y:S01]  /*46b0*/  @!P6 STG.E.U8 desc[UR38][R14.64], R13 ;  /* 0x0000000d0e00e986 */ /* 0x000fe2000c101126 */
[----:B------:R-:W-:-:S13]  /*46c0*/  ISETP.LT.OR P6, PT, R3, 0x2, !P5 ;  /* 0x000000020300780c */ /* 0x000fda0006fc1670 */
[----:B------:R-:W-:Y:S01]  /*46d0*/  @!P6 IADD3 R56, P4, R6, R78, RZ ;  /* 0x0000004e0638e210 */ /* 0x000fe20007f9e0ff */
[----:B------:R-:W-:-:S04]  /*46e0*/  @!P6 IMAD R59, R41, R19, RZ ;  /* 0x00000013293be224 */ /* 0x000fc800078e02ff */
[----:B------:R-:W-:Y:S01]  /*46f0*/  @!P6 IMAD.X R57, R7, 0x1, R75, P4 ;  /* 0x000000010739e824 */ /* 0x000fe200020e064b */
[----:B------:R-:W-:-:S04]  /*4700*/  ISETP.NE.AND P4, PT, R106, RZ, PT ;  /* 0x000000ff6a00720c */ /* 0x000fc80003f85270 */
[----:B------:R1:W-:Y:S04]  /*4710*/  @!P6 STG.E.U8 desc[UR38][R56.64+0x1], R59 ;  /* 0x0000013b3800e986 */ /* 0x0003e8000c101126 */
[----:B------:R2:W-:Y:S01]  /*4720*/  @!P3 STG.E.U8 desc[UR38][R10.64], R61 ;  /* 0x0000003d0a00b986 */ /* 0x0005e2000c101126 */
[----:B------:R-:W-:-:S04]  /*4730*/  ISETP.NE.AND P3, PT, R110, RZ, PT ;  /* 0x000000ff6e00720c */ /* 0x000fc80003f65270 */
[----:B0-----:R-:W-:Y:S01]  /*4740*/  @!P4 IADD3 R20, P6, R99, R78, RZ ;  /* 0x0000004e6314c210 */ /* 0x001fe20007fde0ff */
[-C--:B------:R-:W-:Y:S02]  /*4750*/  @!P4 IMAD R63, R43, R19.reuse, RZ ;  /* 0x000000132b3fc224 */ /* 0x080fe400078e02ff */
[----:B-1----:R-:W-:Y:S02]  /*4760*/  @!P2 IMAD R57, R46, R19, RZ ;  /* 0x000000132e39a224 */ /* 0x002fe400078e02ff */
[----:B------:R-:W-:-:S05]  /*4770*/  @!P4 IMAD.X R21, R98, 0x1, R75, P6 ;  /* 0x000000016215c824 */ /* 0x000fca00030e064b */
[----:B------:R-:W-:Y:S01]  /*4780*/  @!P4 STG.E.U8 desc[UR38][R20.64], R63 ;  /* 0x0000003f1400c986 */ /* 0x000fe2000c101126 */
        /* <DEDUP_REMOVED lines=10> */
[----:B------:R0:W-:Y:S01]  /*4830*/  @!P4 STG.E.U8 desc[UR38][R42.64+0x9], R45 ;  /* 0x0000092d2a00c986 */ /* 0x0001e2000c101126 */
[----:B--2---:R-:W-:-:S05]  /*4840*/  @!P2 IADD3 R10, P4, R97, R78, RZ ;  /* 0x0000004e610aa210 */ /* 0x004fca0007f9e0ff */
[----:B------:R-:W-:-:S03]  /*4850*/  @!P2 IMAD.X R11, R96, 0x1, R75, P4 ;  /* 0x00000001600ba824 */ /* 0x000fc600020e064b */
[----:B------:R-:W-:Y:S01]  /*4860*/  @!P6 IADD3 R14, P4, R95, R78, RZ ;  /* 0x0000004e5f0ee210 */ /* 0x000fe20007f9e0ff */
[-C--:B------:R-:W-:Y:S01]  /*4870*/  @!P6 IMAD R47, R47, R19.reuse, RZ ;  /* 0x000000132f2fe224 */ /* 0x080fe200078e02ff */
[----:B------:R1:W-:Y:S01]  /*4880*/  @!P2 STG.E.U8 desc[UR38][R10.64], R57 ;  /* 0x000000390a00a986 */ /* 0x0003e2000c101126 */
[----:B0-----:R-:W-:Y:S01]  /*4890*/  @!P3 IMAD R43, R50, R19, RZ ;  /* 0x00000013322bb224 */ /* 0x001fe200078e02ff */
[----:B------:R-:W-:Y:S01]  /*48a0*/  ISETP.NE.AND P2, PT, R107, RZ, PT ;  /* 0x000000ff6b00720c */ /* 0x000fe20003f45270 */
[----:B------:R-:W-:Y:S01]  /*48b0*/  @!P6 IMAD.X R15, R94, 0x1, R75, P4 ;  /* 0x000000015e0fe824 */ /* 0x000fe200020e064b */
[----:B------:R-:W-:-:S04]  /*48c0*/  ISETP.LT.OR P4, PT, R3, 0x11, !P5 ;  /* 0x000000110300780c */ /* 0x000fc80006f81670 */
[----:B------:R0:W-:Y:S09]  /*48d0*/  @!P6 STG.E.U8 desc[UR38][R14.64], R47 ;  /* 0x0000002f0e00e986 */ /* 0x0001f2000c101126 */
[----:B------:R-:W-:Y:S01]  /*48e0*/  @!P4 IADD3 R20, P6, R6, R78, RZ ;  /* 0x0000004e0614c210 */ /* 0x000fe20007fde0ff */
[----:B------:R-:W-:-:S04]  /*48f0*/  @!P4 IMAD R13, R48, R19, RZ ;  /* 0x00000013300dc224 */ /* 0x000fc800078e02ff */
[----:B------:R-:W-:-:S05]  /*4900*/  @!P4 IMAD.X R21, R7, 0x1, R75, P6 ;  /* 0x000000010715c824 */ /* 0x000fca00030e064b */
[----:B------:R2:W-:Y:S01]  /*4910*/  @!P4 STG.E.U8 desc[UR38][R20.64+0x10], R13 ;  /* 0x0000100d1400c986 */ /* 0x0005e2000c101126 */
[----:B------:R-:W-:-:S13]  /*4920*/  ISETP.LT.OR P4, PT, R3, 0x12, !P5 ;  /* 0x000000120300780c */ /* 0x000fda0006f81670 */
[----:B------:R-:W-:Y:S01]  /*4930*/  @!P4 IADD3 R40, P6, R6, R78, RZ ;  /* 0x0000004e0628c210 */ /* 0x000fe20007fde0ff */
[----:B------:R-:W-:-:S04]  /*4940*/  @!P4 IMAD R49, R49, R19, RZ ;  /* 0x000000133131c224 */ /* 0x000fc800078e02ff */
[----:B------:R-:W-:Y:S01]  /*4950*/  @!P4 IMAD.X R41, R7, 0x1, R75, P6 ;  /* 0x000000010729c824 */ /* 0x000fe200030e064b */
[----:B------:R-:W-:-:S04]  /*4960*/  ISETP.NE.AND P6, PT, R111, RZ, PT ;  /* 0x000000ff6f00720c */ /* 0x000fc80003fc5270 */
[----:B------:R3:W-:Y:S01]  /*4970*/  @!P4 STG.E.U8 desc[UR38][R40.64+0x11], R49 ;  /* 0x000011312800c986 */ /* 0x0007e2000c101126 */
[----:B-1----:R-:W-:-:S05]  /*4980*/  @!P3 IADD3 R10, P4, R93, R78, RZ ;  /* 0x0000004e5d0ab210 */ /* 0x002fca0007f9e0ff */
[----:B------:R-:W-:-:S03]  /*4990*/  @!P3 IMAD.X R11, R92, 0x1, R75, P4 ;  /* 0x000000015c0bb824 */ /* 0x000fc600020e064b */
[----:B0-----:R-:W-:Y:S01]  /*49a0*/  @!P6 IADD3 R14, P4, R91, R78, RZ ;  /* 0x0000004e5b0ee210 */ /* 0x001fe20007f9e0ff */
[-C--:B------:R-:W-:Y:S01]  /*49b0*/  @!P6 IMAD R51, R51, R19.reuse, RZ ;  /* 0x000000133333e224 */ /* 0x080fe200078e02ff */
[----:B------:R0:W-:Y:S01]  /*49c0*/  @!P3 STG.E.U8 desc[UR38][R10.64], R43 ;  /* 0x0000002b0a00b986 */ /* 0x0001e2000c101126 */
[----:B------:R-:W-:Y:S02]  /*49d0*/  ISETP.NE.AND P3, PT, R108, RZ, PT ;  /* 0x000000ff6c00720c */ /* 0x000fe40003f65270 */
[----:B------:R-:W-:Y:S01]  /*49e0*/  @!P6 IMAD.X R15, R90, 0x1, R75, P4 ;  /* 0x000000015a0fe824 */ /* 0x000fe200020e064b */
[C---:B------:R-:W-:Y:S02]  /*49f0*/  ISETP.LT.OR P4, PT, R3.reuse, 0x19, !P5 ;  /* 0x000000190300780c */ /* 0x040fe40006f81670 */
[----:B------:R-:W-:Y:S02]  /*4a00*/  ISETP.LT.OR P5, PT, R3, 0x1a, !P5 ;  /* 0x0000001a0300780c */ /* 0x000fe40006fa1670 */
[----:B------:R1:W-:Y:S06]  /*4a10*/  @!P6 STG.E.U8 desc[UR38][R14.64], R51 ;  /* 0x000000330e00e986 */ /* 0x0003ec000c101126 */
[----:B------:R-:W-:-:S03]  /*4a20*/  @!P3 IMAD R27, R27, R19, RZ ;  /* 0x000000131b1bb224 */ /* 0x000fc600078e02ff */
[----:B--2---:R-:W-:Y:S01]  /*4a30*/  @!P4 IADD3 R20, P6, R6, R78, RZ ;  /* 0x0000004e0614c210 */ /* 0x004fe20007fde0ff */
[-C--:B------:R-:W-:Y:S02]  /*4a40*/  @!P4 IMAD R13, R52, R19.reuse, RZ ;  /* 0x00000013340dc224 */ /* 0x080fe400078e02ff */
[----:B------:R-:W-:Y:S02]  /*4a50*/  @!P5 IMAD R53, R53, R19, RZ ;  /* 0x000000133535d224 */ /* 0x000fe400078e02ff */
[----:B------:R-:W-:Y:S01]  /*4a60*/  @!P4 IMAD.X R21, R7, 0x1, R75, P6 ;  /* 0x000000010715c824 */ /* 0x000fe200030e064b */
[----:B------:R-:W-:-:S04]  /*4a70*/  ISETP.NE.AND P6, PT, R113, RZ, PT ;  /* 0x000000ff7100720c */ /* 0x000fc80003fc5270 */
[----:B------:R2:W-:Y:S01]  /*4a80*/  @!P4 STG.E.U8 desc[UR38][R20.64+0x18], R13 ;  /* 0x0000180d1400c986 */ /* 0x0005e2000c101126 */
[----:B---3--:R-:W-:-:S05]  /*4a90*/  @!P5 IADD3 R40, P4, R6, R78, RZ ;  /* 0x0000004e0628d210 */ /* 0x008fca0007f9e0ff */
[----:B------:R-:W-:-:S03]  /*4aa0*/  @!P5 IMAD.X R41, R7, 0x1, R75, P4 ;  /* 0x000000010729d824 */ /* 0x000fc600020e064b */
[----:B------:R-:W-:Y:S02]  /*4ab0*/  @!P6 IMAD R55, R55, R19, RZ ;  /* 0x000000133737e224 */ /* 0x000fe400078e02ff */
[----:B------:R3:W-:Y:S01]  /*4ac0*/  @!P5 STG.E.U8 desc[UR38][R40.64+0x19], R53 ;  /* 0x000019352800d986 */ /* 0x0007e2000c101126 */
[----:B------:R-:W-:-:S13]  /*4ad0*/  ISETP.NE.AND P5, PT, R112, RZ, PT ;  /* 0x000000ff7000720c */ /* 0x000fda0003fa5270 */
[----:B0-----:R-:W-:Y:S01]  /*4ae0*/  @!P5 IADD3 R10, P4, R89, R78, RZ ;  /* 0x0000004e590ad210 */ /* 0x001fe20007f9e0ff */
[----:B------:R-:W-:-:S04]  /*4af0*/  @!P5 IMAD R43, R54, R19, RZ ;  /* 0x00000013362bd224 */ /* 0x000fc800078e02ff */
[----:B------:R-:W-:Y:S01]  /*4b00*/  @!P5 IMAD.X R11, R88, 0x1, R75, P4 ;  /* 0x00000001580bd824 */ /* 0x000fe200020e064b */
[----:B-1----:R-:W-:-:S04]  /*4b10*/  @!P6 IADD3 R14, P4, R87, R78, RZ ;  /* 0x0000004e570ee210 */ /* 0x002fc80007f9e0ff */
[----:B------:R0:W-:Y:S01]  /*4b20*/  @!P5 STG.E.U8 desc[UR38][R10.64], R43 ;  /* 0x0000002b0a00d986 */ /* 0x0001e2000c101126 */
[----:B------:R-:W-:Y:S01]  /*4b30*/  @!P6 IMAD.X R15, R86, 0x1, R75, P4 ;  /* 0x00000001560fe824 */ /* 0x000fe200020e064b */
[----:B------:R-:W-:-:S04]  /*4b40*/  ISETP.GE.AND P4, PT, R4, 0x101, PT ;  /* 0x000001010400780c */ /* 0x000fc80003f86270 */
[----:B------:R-:W-:Y:S01]  /*4b50*/  ISETP.LT.OR P5, PT, R3, 0x1, !P4 ;  /* 0x000000010300780c */ /* 0x000fe200067a1670 */
[----:B------:R-:W-:-:S12]  /*4b60*/  @!P6 STG.E.U8 desc[UR38][R14.64], R55 ;  /* 0x000000370e00e986 */ /* 0x000fd8000c101126 */
[----:B--2---:R-:W-:Y:S01]  /*4b70*/  @!P5 IADD3 R20, P6, R6, R80, RZ ;  /* 0x000000500614d210 */ /* 0x004fe20007fde0ff */
[----:B------:R-:W-:-:S04]  /*4b80*/  @!P5 IMAD R13, R24, R19, RZ ;  /* 0x00000013180dd224 */ /* 0x000fc800078e02ff */
[----:B------:R-:W-:-:S05]  /*4b90*/  @!P5 IMAD.X R21, R7, 0x1, R77, P6 ;  /* 0x000000010715d824 */ /* 0x000fca00030e064d */
[----:B------:R-:W-:Y:S01]  /*4ba0*/  @!P5 STG.E.U8 desc[UR38][R20.64], R13 ;  /* 0x0000000d1400d986 */ /* 0x000fe2000c101126 */
[----:B------:R-:W-:-:S13]  /*4bb0*/  ISETP.LT.OR P5, PT, R3, 0x2, !P4 ;  /* 0x000000020300780c */ /* 0x000fda00067a1670 */
[----:B---3--:R-:W-:Y:S01]  /*4bc0*/  @!P5 IADD3 R40, P6, R6, R80, RZ ;  /* 0x000000500628d210 */ /* 0x008fe20007fde0ff */
[----:B------:R-:W-:-:S04]  /*4bd0*/  @!P5 IMAD R25, R25, R19, RZ ;  /* 0x000000131919d224 */ /* 0x000fc800078e02ff */
[----:B------:R-:W-:Y:S01]  /*4be0*/  @!P5 IMAD.X R41, R7, 0x1, R77, P6 ;  /* 0x000000010729d824 */ /* 0x000fe200030e064d */
[----:B------:R-:W-:-:S04]  /*4bf0*/  ISETP.NE.AND P6, PT, R114, RZ, PT ;  /* 0x000000ff7200720c */ /* 0x000fc80003fc5270 */
[----:B------:R1:W-:Y:S01]  /*4c00*/  @!P5 STG.E.U8 desc[UR38][R40.64+0x1], R25 ;  /* 0x000001192800d986 */ /* 0x0003e2000c101126 */
[----:B0-----:R-:W-:-:S05]  /*4c10*/  @!P3 IADD3 R10, P5, R101, R80, RZ ;  /* 0x00000050650ab210 */ /* 0x001fca0007fbe0ff */
[----:B------:R-:W-:-:S03]  /*4c20*/  @!P3 IMAD.X R11, R100, 0x1, R77, P5 ;  /* 0x00000001640bb824 */ /* 0x000fc600028e064d */
[-C--:B------:R-:W-:Y:S02]  /*4c30*/  @!P6 IMAD R43, R26, R19.reuse, RZ ;  /* 0x000000131a2be224 */ /* 0x080fe400078e02ff */
[----:B-1----:R-:W-:-:S03]  /*4c40*/  @!P2 IMAD R25, R30, R19, RZ ;  /* 0x000000131e19a224 */ /* 0x002fc600078e02ff */
[----:B------:R0:W-:Y:S01]  /*4c50*/  @!P6 STG.E.U8 desc[UR38][R8.64], R43 ;  /* 0x0000002b0800e986 */ /* 0x0001e2000c101126 */
[----:B------:R-:W-:-:S03]  /*4c60*/  ISETP.GE.AND P6, PT, R4, 0x109, PT ;  /* 0x000001090400780c */ /* 0x000fc60003fc6270 */
[----:B------:R1:W-:Y:S01]  /*4c70*/  @!P3 STG.E.U8 desc[UR38][R10.64], R27 ;  /* 0x0000001b0a00b986 */ /* 0x0003e2000c101126 */
        /* <DEDUP_REMOVED lines=8> */
[----:B------:R-:W-:-:S05]  /*4d00*/  @!P3 IMAD.X R21, R7, 0x1, R77, P5 ;  /* 0x000000010715b824 */ /* 0x000fca00028e064d */
[----:B------:R-:W-:Y:S01]  /*4d10*/  @!P3 STG.E.U8 desc[UR38][R20.64+0x9], R29 ;  /* 0x0000091d1400b986 */ /* 0x000fe2000c101126 */
[----:B0-----:R-:W-:-:S05]  /*4d20*/  @!P2 IADD3 R8, P3, R103, R80, RZ ;  /* 0x000000506708a210 */ /* 0x001fca0007f7e0ff */
[----:B------:R-:W-:Y:S01]  /*4d30*/  @!P2 IMAD.X R9, R102, 0x1, R77, P3 ;  /* 0x000000016609a824 */ /* 0x000fe200018e064d */
[----:B-1----:R-:W-:-:S04]  /*4d40*/  @!P0 IADD3 R10, P3, R105, R80, RZ ;  /* 0x00000050690a8210 */ /* 0x002fc80007f7e0ff */
[----:B------:R0:W-:Y:S01]  /*4d50*/  @!P2 STG.E.U8 desc[UR38][R8.64], R25 ;  /* 0x000000190800a986 */ /* 0x0001e2000c101126 */
[C---:B------:R-:W-:Y:S01]  /*4d60*/  ISETP.LT.OR P2, PT, R3.reuse, 0x11, !P4 ;  /* 0x000000110300780c */ /* 0x040fe20006741670 */
[----:B------:R-:W-:Y:S01]  /*4d70*/  @!P0 IMAD.X R11, R104, 0x1, R77, P3 ;  /* 0x00000001680b8824 */ /* 0x000fe200018e064d */
[----:B------:R-:W-:-:S04]  /*4d80*/  ISETP.LT.OR P3, PT, R3, 0x12, !P4 ;  /* 0x000000120300780c */ /* 0x000fc80006761670 */
[----:B------:R1:W-:Y:S01]  /*4d90*/  @!P0 STG.E.U8 desc[UR38][R10.64], R31 ;  /* 0x0000001f0a008986 */ /* 0x0003e2000c101126 */
[----:B0-----:R-:W-:-:S06]  /*4da0*/  @!P1 IMAD R25, R34, R19, RZ ;  /* 0x0000001322199224 */ /* 0x001fcc00078e02ff */
[----:B------:R-:W-:Y:S01]  /*4db0*/  @!P2 IADD3 R14, P0, R6, R80, RZ ;  /* 0x00000050060ea210 */ /* 0x000fe20007f1e0ff */
[-C--:B------:R-:W-:Y:S02]  /*4dc0*/  @!P2 IMAD R13, R32, R19.reuse, RZ ;  /* 0x00000013200da224 */ /* 0x080fe400078e02ff */
[----:B------:R-:W-:Y:S02]  /*4dd0*/  @!P3 IMAD R33, R33, R19, RZ ;  /* 0x000000132121b224 */ /* 0x000fe400078e02ff */
[----:B------:R-:W-:Y:S01]  /*4de0*/  @!P2 IMAD.X R15, R7, 0x1, R77, P0 ;  /* 0x00000001070fa824 */ /* 0x000fe200000e064d */
[----:B------:R-:W-:-:S04]  /*4df0*/  ISETP.LT.OR P0, PT, R3, 0x12, !P6 ;  /* 0x000000120300780c */ /* 0x000fc80007701670 */
[----:B------:R0:W-:Y:S01]  /*4e00*/  @!P2 STG.E.U8 desc[UR38][R14.64+0x10], R13 ;  /* 0x0000100d0e00a986 */ /* 0x0001e2000c101126 */
[----:B------:R-:W-:-:S05]  /*4e10*/  @!P3 IADD3 R20, P2, R6, R80, RZ ;  /* 0x000000500614b210 */ /* 0x000fca0007f5e0ff */
[--C-:B------:R-:W-:Y:S01]  /*4e20*/  @!P3 IMAD.X R21, R7, 0x1, R77.reuse, P2 ;  /* 0x000000010715b824 */ /* 0x100fe200010e064d */
[----:B------:R-:W-:Y:S02]  /*4e30*/  @!P1 IADD3 R4, P2, R5, R80, RZ ;  /* 0x0000005005049210 */ /* 0x000fe40007f5e0ff */
[----:B------:R-:W-:Y:S02]  /*4e40*/  @!P0 IMAD R35, R35, R19, RZ ;  /* 0x0000001323238224 */ /* 0x000fe400078e02ff */
[----:B------:R2:W-:Y:S01]  /*4e50*/  @!P3 STG.E.U8 desc[UR38][R20.64+0x11], R33 ;  /* 0x000011211400b986 */ /* 0x0005e2000c101126 */
[----:B------:R-:W-:Y:S01]  /*4e60*/  @!P1 IMAD.X R5, R12, 0x1, R77, P2 ;  /* 0x000000010c059824 */ /* 0x000fe200010e064d */
[----:B------:R-:W-:-:S04]  /*4e70*/  @!P0 IADD3 R9, P2, P3, R79, 0x11, R6 ;  /* 0x000000114f098810 */ /* 0x000fc80007b5e006 */
[----:B-1----:R-:W-:Y:S01]  /*4e80*/  @!P0 IADD3.X R10, R76, RZ, R7, P2, P3 ;  /* 0x000000ff4c0a8210 */ /* 0x002fe200017e6407 */
[----:B------:R1:W-:Y:S01]  /*4e90*/  @!P1 STG.E.U8 desc[UR38][R4.64], R25 ;  /* 0x0000001904009986 */ /* 0x0003e2000c101126 */
[C---:B------:R-:W-:Y:S02]  /*4ea0*/  ISETP.LT.OR P2, PT, R3.reuse, 0x19, !P4 ;  /* 0x000000190300780c */ /* 0x040fe40006741670 */
[----:B------:R-:W-:Y:S02]  /*4eb0*/  ISETP.LT.OR P4, PT, R3, 0x1a, !P4 ;  /* 0x0000001a0300780c */ /* 0x000fe40006781670 */
[----:B------:R-:W-:Y:S02]  /*4ec0*/  @!P0 IADD3 R8, P3, R9, R80, RZ ;  /* 0x0000005009088210 */ /* 0x000fe40007f7e0ff */
[----:B------:R-:W-:-:S03]  /*4ed0*/  ISETP.LT.OR P1, PT, R3, 0x19, !P6 ;  /* 0x000000190300780c */ /* 0x000fc60007721670 */
[----:B------:R-:W-:Y:S01]  /*4ee0*/  @!P0 IMAD.X R9, R10, 0x1, R77, P3 ;  /* 0x000000010a098824 */ /* 0x000fe200018e064d */
[----:B------:R-:W-:-:S03]  /*4ef0*/  ISETP.LT.OR P3, PT, R3, 0x1a, !P6 ;  /* 0x0000001a0300780c */ /* 0x000fc60007761670 */
[-C--:B------:R-:W-:Y:S01]  /*4f00*/  @!P2 IMAD R3, R36, R19.reuse, RZ ;  /* 0x000000132403a224 */ /* 0x080fe200078e02ff */
[----:B------:R3:W-:Y:S01]  /*4f10*/  @!P0 STG.E.U8 desc[UR38][R8.64], R35 ;  /* 0x0000002308008986 */ /* 0x0007e2000c101126 */
[CC--:B------:R-:W-:Y:S01]  /*4f20*/  @!P2 IADD3 R10, P0, R6.reuse, R80.reuse, RZ ;  /* 0x00000050060aa210 */ /* 0x0c0fe20007f1e0ff */
[-C--:B------:R-:W-:Y:S01]  /*4f30*/  @!P4 IMAD R37, R37, R19.reuse, RZ ;  /* 0x000000132525c224 */ /* 0x080fe200078e02ff */
[----:B------:R-:W-:Y:S02]  /*4f40*/  @!P4 IADD3 R12, P5, R6, R80, RZ ;  /* 0x00000050060cc210 */ /* 0x000fe40007fbe0ff */
[-C--:B0-----:R-:W-:Y:S02]  /*4f50*/  @!P1 IMAD R15, R38, R19.reuse, RZ ;  /* 0x00000013260f9224 */ /* 0x081fe400078e02ff */
[C-C-:B------:R-:W-:Y:S02]  /*4f60*/  @!P2 IMAD.X R11, R7.reuse, 0x1, R77.reuse, P0 ;  /* 0x00000001070ba824 */ /* 0x140fe400000e064d */
[----:B------:R-:W-:Y:S01]  /*4f70*/  @!P4 IMAD.X R13, R7, 0x1, R77, P5 ;  /* 0x00000001070dc824 */ /* 0x000fe200028e064d */
[----:B--2---:R-:W-:Y:S01]  /*4f80*/  @!P1 IADD3 R21, P0, P5, R79, 0x18, R6 ;  /* 0x000000184f159810 */ /* 0x004fe20007d1e006 */
[----:B------:R-:W-:Y:S01]  /*4f90*/  @!P3 IMAD R39, R39, R19, RZ ;  /* 0x000000132727b224 */ /* 0x000fe200078e02ff */
[----:B------:R0:W-:Y:S02]  /*4fa0*/  @!P2 STG.E.U8 desc[UR38][R10.64+0x18], R3 ;  /* 0x000018030a00a986 */ /* 0x0001e4000c101126 */
[----:B------:R-:W-:-:S02]  /*4fb0*/  @!P1 IADD3.X R14, R76, RZ, R7, P0, P5 ;  /* 0x000000ff4c0e9210 */ /* 0x000fc400007ea407 */
[----:B-1----:R-:W-:Y:S01]  /*4fc0*/  @!P3 IADD3 R5, P0, P5, R79, 0x19, R6 ;  /* 0x000000194f05b810 */ /* 0x002fe20007d1e006 */
[----:B------:R0:W-:Y:S03]  /*4fd0*/  @!P4 STG.E.U8 desc[UR38][R12.64+0x19], R37 ;  /* 0x000019250c00c986 */ /* 0x0001e6000c101126 */
[----:B---3--:R-:W-:Y:S02]  /*4fe0*/  @!P3 IADD3.X R8, R76, RZ, R7, P0, P5 ;  /* 0x000000ff4c08b210 */ /* 0x008fe400007ea407 */
[-C--:B------:R-:W-:Y:S02]  /*4ff0*/  @!P1 IADD3 R4, P0, R21, R80.reuse, RZ ;  /* 0x0000005015049210 */ /* 0x080fe40007f1e0ff */
[----:B------:R-:W-:-:S03]  /*5000*/  @!P3 IADD3 R6, P5, R5, R80, RZ ;  /* 0x000000500506b210 */ /* 0x000fc60007fbe0ff */
[--C-:B------:R-:W-:Y:S02]  /*5010*/  @!P1 IMAD.X R5, R14, 0x1, R77.reuse, P0 ;  /* 0x000000010e059824 */ /* 0x100fe400000e064d */
[----:B------:R-:W-:-:S03]  /*5020*/  @!P3 IMAD.X R7, R8, 0x1, R77, P5 ;  /* 0x000000010807b824 */ /* 0x000fc600028e064d */
[----:B------:R0:W-:Y:S04]  /*5030*/  @!P1 STG.E.U8 desc[UR38][R4.64], R15 ;  /* 0x0000000f04009986 */ /* 0x0001e8000c101126 */
[----:B------:R0:W-:Y:S02]  /*5040*/  @!P3 STG.E.U8 desc[UR38][R6.64], R39 ;  /* 0x000000270600b986 */ /* 0x0001e4000c101126 */
.L_x_69:
[----:B------:R-:W-:Y:S05]  /*5050*/  BSYNC B0 ;  /* 0x0000000000007941 */ /* 0x000fea0003800000 */
.L_x_29:
[----:B------:R-:W-:Y:S01]  /*5060*/  IADD3 R16, P0, R16, UR36, RZ ;  /* 0x0000002410107c10 */ /* 0x000fe2000ff1e0ff */
[----:B------:R-:W-:Y:S01]  /*5070*/  ULDC.64 UR4, c[0x0][0x650] ;  /* 0x0001940000047ab9 */ /* 0x000fe20000000a00 */
[----:B0-----:R-:W-:Y:S01]  /*5080*/  PRMT R3, RZ, 0x7610, R3 ;  /* 0x00007610ff037816 */ /* 0x001fe20000000003 */
[----:B------:R-:W-:Y:S01]  /*5090*/  IMAD.MOV.U32 R88, RZ, RZ, -0x1 ;  /* 0xffffffffff587424 */ /* 0x000fe200078e00ff */
[----:B------:R-:W-:Y:S01]  /*50a0*/  IADD3.X R17, R17, UR42, RZ, P0, !PT ;  /* 0x0000002a11117c10 */ /* 0x000fe200087fe4ff */
[----:B------:R-:W-:Y:S01]  /*50b0*/  IMAD.MOV.U32 R86, RZ, RZ, -0x1 ;  /* 0xffffffffff567424 */ /* 0x000fe200078e00ff */
[----:B------:R-:W-:-:S04]  /*50c0*/  ISETP.GE.U32.AND P0, PT, R16, UR4, PT ;  /* 0x0000000410007c0c */ /* 0x000fc8000bf06070 */
[----:B------:R-:W-:-:S13]  /*50d0*/  ISETP.GE.U32.AND.EX P0, PT, R17, UR5, PT, P0 ;  /* 0x0000000511007c0c */ /* 0x000fda000bf06100 */
[----:B------:R-:W-:Y:S05]  /*50e0*/  @P0 BRA `(.L_x_70) ;  /* 0x0000000400500947 */ /* 0x000fea0003800000 */
[----:B------:R-:W0:Y:S01]  /*50f0*/  LDC.64 R10, c[0x0][0x628] ;  /* 0x00018a00ff0a7b82 */ /* 0x000e220000000a00 */
[----:B------:R-:W2:Y:S01]  /*5100*/  S2R R12, SR_CTAID.X ;  /* 0x00000000000c7919 */ /* 0x000ea20000002500 */
[----:B------:R-:W-:Y:S02]  /*5110*/  IMAD.MOV.U32 R8, RZ, RZ, R16 ;  /* 0x000000ffff087224 */ /* 0x000fe400078e0010 */
[----:B------:R-:W-:Y:S01]  /*5120*/  IMAD.MOV.U32 R9, RZ, RZ, R17 ;  /* 0x000000ffff097224 */ /* 0x000fe200078e0011 */
[----:B------:R-:W3:Y:S03]  /*5130*/  S2R R20, SR_CTAID.Y ;  /* 0x0000000000147919 */ /* 0x000ee60000002600 */
[----:B------:R-:W4:Y:S08]  /*5140*/  LDC R0, c[0x0][0x630] ;  /* 0x00018c00ff007b82 */ /* 0x000f300000000800 */
[----:B------:R-:W1:Y:S01]  /*5150*/  LDC.64 R14, c[0x0][0x620] ;  /* 0x00018800ff0e7b82 */ /* 0x000e620000000a00 */
[----:B0-----:R-:W-:-:S04]  /*5160*/  ISETP.NE.U32.AND P0, PT, R10, RZ, PT ;  /* 0x000000ff0a00720c */ /* 0x001fc80003f05070 */
[----:B------:R-:W-:-:S13]  /*5170*/  ISETP.NE.AND.EX P0, PT, R11, RZ, PT, P0 ;  /* 0x000000ff0b00720c */ /* 0x000fda0003f05300 */
[----:B-1234-:R-:W-:Y:S05]  /*5180*/  @!P0 BRA `(.L_x_71) ;  /* 0x0000000000288947 */ /* 0x01efea0003800000 */
        /* <DEDUP_REMOVED lines=10> */
.L_x_71:
[-CC-:B------:R-:W-:Y:S01]  /*5230*/  SHF.R.U64 R86, R8, R0.reuse, R9.reuse ;  /* 0x0000000008567219 */ /* 0x180fe20000001209 */
[----:B------:R-:W0:Y:S01]  /*5240*/  LDC.64 R26, c[0x0][0x640] ;  /* 0x00019000ff1a7b82 */ /* 0x000e220000000a00 */
[----:B------:R-:W-:Y:S01]  /*5250*/  SHF.R.U32.HI R0, RZ, R0, R9 ;  /* 0x00000000ff007219 */ /* 0x000fe20000011609 */
[----:B------:R-:W-:Y:S01]  /*5260*/  ULDC UR4, c[0x0][0x150] ;  /* 0x0000540000047ab9 */ /* 0x000fe20000000800 */
[----:B------:R-:W-:Y:S02]  /*5270*/  IADD3 R3, P0, RZ, -R86, RZ ;  /* 0x80000056ff037210 */ /* 0x000fe40007f1e0ff */
[----:B------:R-:W-:-:S03]  /*5280*/  I2FP.F32.U32 R7, R12 ;  /* 0x0000000c00077245 */ /* 0x000fc60000201000 */
[----:B------:R-:W1:Y:S01]  /*5290*/  LDC R6, c[0x0][0x618] ;  /* 0x00018600ff067b82 */ /* 0x000e620000000800 */
[----:B------:R-:W-:Y:S02]  /*52a0*/  IMAD.X R5, RZ, RZ, ~R0, P0 ;  /* 0x000000ffff057224 */ /* 0x000fe400000e0e00 */
[----:B------:R-:W-:Y:S01]  /*52b0*/  FMUL R7, R7, UR4 ;  /* 0x0000000407077c20 */ /* 0x000fe20008400000 */
[----:B------:R-:W-:Y:S01]  /*52c0*/  ULDC UR4, c[0x0][0x154] ;  /* 0x0000550000047ab9 */ /* 0x000fe20000000800 */
[-C--:B------:R-:W-:Y:S02]  /*52d0*/  IMAD R0, R5, R14.reuse, RZ ;  /* 0x0000000e05007224 */ /* 0x080fe400078e02ff */
[C---:B------:R-:W-:Y:S01]  /*52e0*/  IMAD.WIDE.U32 R4, R3.reuse, R14, R16 ;  /* 0x0000000e03047225 */ /* 0x040fe200078e0010 */
[----:B------:R-:W2:Y:S01]  /*52f0*/  LDC R8, c[0x0][0x608] ;  /* 0x00018200ff087b82 */ /* 0x000ea20000000800 */
[----:B------:R-:W3:Y:S02]  /*5300*/  F2I.U32.TRUNC.NTZ R7, R7 ;  /* 0x0000000700077305 */ /* 0x000ee4000020f000 */
[----:B------:R-:W-:Y:S01]  /*5310*/  IMAD R3, R3, R15, R0 ;  /* 0x0000000f03037224 */ /* 0x000fe200078e0200 */
[----:B------:R-:W-:-:S03]  /*5320*/  I2FP.F32.U32 R0, R20 ;  /* 0x0000001400007245 */ /* 0x000fc60000201000 */
[----:B------:R-:W-:Y:S01]  /*5330*/  IMAD.IADD R3, R5, 0x1, R3 ;  /* 0x0000000105037824 */ /* 0x000fe200078e0203 */
[----:B------:R-:W4:Y:S01]  /*5340*/  LDC R11, c[0x0][0x658] ;  /* 0x00019600ff0b7b82 */ /* 0x000f220000000800 */
[----:B0-----:R-:W-:-:S04]  /*5350*/  ISETP.NE.U32.AND P0, PT, R26, RZ, PT ;  /* 0x000000ff1a00720c */ /* 0x001fc80003f05070 */
[----:B------:R-:W-:-:S03]  /*5360*/  ISETP.NE.AND.EX P0, PT, R27, RZ, PT, P0 ;  /* 0x000000ff1b00720c */ /* 0x000fc60003f05300 */
[----:B------:R-:W0:Y:S01]  /*5370*/  LDC R9, c[0x0][0x144] ;  /* 0x00005100ff097b82 */ /* 0x000e220000000800 */
[-C--:B-1----:R-:W-:Y:S01]  /*5380*/  SHF.R.U64 R10, R4, R6.reuse, R3 ;  /* 0x00000006040a7219 */ /* 0x082fe20000001203 */
[----:B---3--:R-:W-:Y:S01]  /*5390*/  IMAD.MOV R7, RZ, RZ, -R7 ;  /* 0x000000ffff077224 */ /* 0x008fe200078e0a07 */
[----:B------:R-:W-:Y:S01]  /*53a0*/  SHF.R.U32.HI R3, RZ, R6, R3 ;  /* 0x00000006ff037219 */ /* 0x000fe20000011603 */
[----:B------:R-:W-:-:S04]  /*53b0*/  FMUL R6, R0, UR4 ;  /* 0x0000000400067c20 */ /* 0x000fc80008400000 */
[----:B------:R-:W1:Y:S01]  /*53c0*/  LDC R21, c[0x0][0x148] ;  /* 0x00005200ff157b82 */ /* 0x000e620000000800 */
[----:B------:R3:W0:Y:S01]  /*53d0*/  F2I.U32.TRUNC.NTZ R14, R6 ;  /* 0x00000006000e7305 */ /* 0x000622000020f000 */
[-CC-:B--2---:R-:W-:Y:S02]  /*53e0*/  SHF.R.U64 R13, R10, R8.reuse, R3.reuse ;  /* 0x000000080a0d7219 */ /* 0x184fe40000001203 */
[----:B------:R-:W-:-:S04]  /*53f0*/  SHF.R.U32.HI R0, RZ, R8, R3 ;  /* 0x00000008ff007219 */ /* 0x000fc80000011603 */
[----:B------:R-:W2:Y:S01]  /*5400*/  LDC R24, c[0x0][0x600] ;  /* 0x00018000ff187b82 */ /* 0x000ea20000000800 */
[-CC-:B----4-:R-:W-:Y:S02]  /*5410*/  SHF.R.U64 R15, R13, R11.reuse, R0.reuse ;  /* 0x0000000b0d0f7219 */ /* 0x190fe40000001200 */
[----:B------:R-:W-:-:S03]  /*5420*/  SHF.R.U32.HI R5, RZ, R11, R0 ;  /* 0x0000000bff057219 */ /* 0x000fc60000011600 */
[----:B------:R-:W-:Y:S02]  /*5430*/  IMAD.MOV.U32 R4, RZ, RZ, R15 ;  /* 0x000000ffff047224 */ /* 0x000fe400078e000f */
[----:B------:R-:W4:Y:S01]  /*5440*/  LDC R28, c[0x0][0x648] ;  /* 0x00019200ff1c7b82 */ /* 0x000f220000000800 */
[----:B0-----:R-:W-:-:S07]  /*5450*/  IMAD R25, R9, R7, R12 ;  /* 0x0000000709197224 */ /* 0x001fce00078e020c */
[----:B------:R-:W0:Y:S08]  /*5460*/  LDC R29, c[0x0][0x638] ;  /* 0x00018e00ff1d7b82 */ /* 0x000e300000000800 */
[----:B------:R-:W0:Y:S01]  /*5470*/  LDC R30, c[0x0][0x610] ;  /* 0x00018400ff1e7b82 */ /* 0x000e220000000800 */
[----:B-123--:R-:W-:Y:S05]  /*5480*/  @!P0 BRA `(.L_x_72) ;  /* 0x0000000000288947 */ /* 0x00efea0003800000 */
        /* <DEDUP_REMOVED lines=10> */
.L_x_72:
[----:B------:R-:W-:Y:S01]  /*5530*/  ISETP.NE.AND P0, PT, R2, 0x1, PT ;  /* 0x000000010200780c */ /* 0x000fe20003f05270 */
[----:B------:R-:W-:Y:S01]  /*5540*/  IMAD.MOV R14, RZ, RZ, -R14 ;  /* 0x000000ffff0e7224 */ /* 0x000fe200078e0a0e */
[----:B----4-:R-:W-:Y:S01]  /*5550*/  SHF.R.U64 R0, R4, R28, R5 ;  /* 0x0000001c04007219 */ /* 0x010fe20000001205 */
[----:B------:R-:W-:Y:S01]  /*5560*/  VIADD R5, R24, 0xffffffff ;  /* 0xffffffff18057836 */ /* 0x000fe20000000000 */
[----:B------:R-:W-:-:S03]  /*5570*/  LOP3.LUT R3, R13, R82, RZ, 0xc0, !PT ;  /* 0x000000520d037212 */ /* 0x000fc600078ec0ff */
[----:B------:R-:W-:Y:S01]  /*5580*/  IMAD.MOV R4, RZ, RZ, -R0 ;  /* 0x000000ffff047224 */ /* 0x000fe200078e0a00 */
[----:B------:R-:W-:Y:S01]  /*5590*/  LOP3.LUT R10, R10, R5, RZ, 0xc0, !PT ;  /* 0x000000050a0a7212 */ /* 0x000fe200078ec0ff */
[----:B------:R-:W-:Y:S02]  /*55a0*/  IMAD R0, R74, R0, R3 ;  /* 0x000000004a007224 */ /* 0x000fe400078e0203 */
[----:B0-----:R-:W-:Y:S02]  /*55b0*/  IMAD R3, R4, R29, R15 ;  /* 0x0000001d04037224 */ /* 0x001fe400078e020f */
[----:B------:R-:W-:Y:S02]  /*55c0*/  @P0 IMAD R25, R21, R14, R20 ;  /* 0x0000000e15190224 */ /* 0x000fe400078e0214 */
[----:B------:R-:W-:Y:S02]  /*55d0*/  IMAD R5, R3, R24, R10 ;  /* 0x0000001803057224 */ /* 0x000fe400078e020a */
[----:B------:R-:W-:-:S02]  /*55e0*/  IMAD R0, R0, R30, R25 ;  /* 0x0000001e00007224 */ /* 0x000fc400078e0219 */
[----:B------:R-:W-:-:S03]  /*55f0*/  IMAD.MOV.U32 R4, RZ, RZ, 0x1 ;  /* 0x00000001ff047424 */ /* 0x000fc600078e00ff */
[----:B------:R-:W-:Y:S02]  /*5600*/  SEL R88, R5, R0, !P0 ;  /* 0x0000000005587207 */ /* 0x000fe40004000000 */
[----:B------:R-:W-:Y:S02]  /*5610*/  PRMT R3, R4, 0x7610, R3 ;  /* 0x0000761004037816 */ /* 0x000fe40000000003 */
[----:B------:R-:W-:-:S07]  /*5620*/  SEL R0, R0, R5, !P0 ;  /* 0x0000000500007207 */ /* 0x000fce0004000000 */
.L_x_70:
[----:B------:R-:W-:Y:S01]  /*5630*/  LOP3.LUT P0, RZ, R3, 0xff, RZ, 0xc0, !PT ;  /* 0x000000ff03ff7812 */ /* 0x000fe2000780c0ff */
[----:B------:R-:W-:-:S12]  /*5640*/  IMAD.MOV.U32 R87, RZ, RZ, R0 ;  /* 0x000000ffff577224 */ /* 0x000fd800078e0000 */
[----:B------:R-:W-:Y:S05]  /*5650*/  @P0 BRA `(.L_x_73) ;  /* 0xffffffbc00540947 */ /* 0x000fea000383ffff */
[----:B------:R-:W-:Y:S05]  /*5660*/  EXIT ;  /* 0x000000000000794d */ /* 0x000fea0003800000 */
.L_x_4:
        /* <DEDUP_REMOVED lines=26> */
.L_x_75:
[--C-:B------:R-:W-:Y:S01]  /*5810*/  SHF.R.U64 R14, R12, R20, R13.reuse ;  /* 0x000000140c0e7219 */ /* 0x100fe2000000120d */
[----:B------:R-:W0:Y:S01]  /*5820*/  LDC R24, c[0x0][0x618] ;  /* 0x00018600ff187b82 */ /* 0x000e220000000800 */
[----:B------:R-:W-:Y:S01]  /*5830*/  I2FP.F32.U32 R8, R6 ;  /* 0x0000000600087245 */ /* 0x000fe20000201000 */
[----:B------:R-:W-:Y:S01]  /*5840*/  ULDC UR4, c[0x0][0x150] ;  /* 0x0000540000047ab9 */ /* 0x000fe20000000800 */
[----:B------:R-:W-:Y:S02]  /*5850*/  SHF.R.U32.HI R7, RZ, R20, R13 ;  /* 0x00000014ff077219 */ /* 0x000fe4000001160d */
[----:B------:R-:W-:Y:S01]  /*5860*/  IADD3 R11, P0, RZ, -R14, RZ ;  /* 0x8000000eff0b7210 */ /* 0x000fe20007f1e0ff */
[----:B------:R-:W-:Y:S01]  /*5870*/  FMUL R13, R8, UR4 ;  /* 0x00000004080d7c20 */ /* 0x000fe20008400000 */
[----:B------:R-:W-:Y:S01]  /*5880*/  ULDC UR4, c[0x0][0x154] ;  /* 0x0000550000047ab9 */ /* 0x000fe20000000800 */
[----:B------:R-:W1:Y:S02]  /*5890*/  LDC.64 R26, c[0x0][0x640] ;  /* 0x00019000ff1a7b82 */ /* 0x000e640000000a00 */
[----:B------:R-:W-:-:S02]  /*58a0*/  IMAD.X R7, RZ, RZ, ~R7, P0 ;  /* 0x000000ffff077224 */ /* 0x000fc400000e0e07 */
[----:B------:R-:W2:Y:S01]  /*58b0*/  F2I.U32.TRUNC.NTZ R13, R13 ;  /* 0x0000000d000d7305 */ /* 0x000ea2000020f000 */
[----:B------:R-:W-:-:S03]  /*58c0*/  IMAD.WIDE.U32 R8, R11, R22, R16 ;  /* 0x000000160b087225 */ /* 0x000fc600078e0010 */
[----:B------:R-:W3:Y:S01]  /*58d0*/  LDC R15, c[0x0][0x144] ;  /* 0x00005100ff0f7b82 */ /* 0x000ee20000000800 */
[----:B------:R-:W-:-:S04]  /*58e0*/  IMAD R10, R7, R22, RZ ;  /* 0x00000016070a7224 */ /* 0x000fc800078e02ff */
[----:B------:R-:W-:Y:S02]  /*58f0*/  IMAD R7, R11, R23, R10 ;  /* 0x000000170b077224 */ /* 0x000fe400078e020a */
[----:B------:R-:W-:Y:S01]  /*5900*/  IMAD.MOV.U32 R10, RZ, RZ, -0x1 ;  /* 0xffffffffff0a7424 */ /* 0x000fe200078e00ff */
[----:B------:R-:W4:Y:S01]  /*5910*/  LDC R20, c[0x0][0x608] ;  /* 0x00018200ff147b82 */ /* 0x000f220000000800 */
[----:B------:R-:W-:Y:S01]  /*5920*/  IMAD.IADD R7, R9, 0x1, R7 ;  /* 0x0000000109077824 */ /* 0x000fe200078e0207 */
[----:B------:R-:W-:-:S04]  /*5930*/  I2FP.F32.U32 R9, R5 ;  /* 0x0000000500097245 */ /* 0x000fc80000201000 */
[-C--:B0-----:R-:W-:Y:S01]  /*5940*/  SHF.R.U64 R12, R8, R24.reuse, R7 ;  /* 0x00000018080c7219 */ /* 0x081fe20000001207 */
[----:B--2---:R-:W-:Y:S01]  /*5950*/  IMAD.MOV R8, RZ, RZ, -R13 ;  /* 0x000000ffff087224 */ /* 0x004fe200078e0a0d */
[----:B------:R-:W0:Y:S01]  /*5960*/  LDC R11, c[0x0][0x658] ;  /* 0x00019600ff0b7b82 */ /* 0x000e220000000800 */
[----:B-1----:R-:W-:Y:S01]  /*5970*/  ISETP.NE.U32.AND P0, PT, R26, RZ, PT ;  /* 0x000000ff1a00720c */ /* 0x002fe20003f05070 */
[----:B------:R-:W-:Y:S01]  /*5980*/  FMUL R9, R9, UR4 ;  /* 0x0000000409097c20 */ /* 0x000fe20008400000 */
[----:B------:R-:W-:Y:S02]  /*5990*/  SHF.R.U32.HI R7, RZ, R24, R7 ;  /* 0x00000018ff077219 */ /* 0x000fe40000011607 */
[----:B------:R-:W-:-:S03]  /*59a0*/  ISETP.NE.AND.EX P0, PT, R27, RZ, PT, P0 ;  /* 0x000000ff1b00720c */ /* 0x000fc60003f05300 */
[----:B------:R-:W1:Y:S01]  /*59b0*/  LDC R22, c[0x0][0x148] ;  /* 0x00005200ff167b82 */ /* 0x000e620000000800 */
[----:B---3--:R-:W-:Y:S02]  /*59c0*/  IMAD R23, R15, R8, R6 ;  /* 0x000000080f177224 */ /* 0x008fe400078e0206 */
[----:B------:R-:W-:-:S05]  /*59d0*/  IMAD.MOV.U32 R8, RZ, RZ, 0x1 ;  /* 0x00000001ff087424 */ /* 0x000fca00078e00ff */
[----:B------:R-:W2:Y:S01]  /*59e0*/  LDC R21, c[0x0][0x600] ;  /* 0x00018000ff157b82 */ /* 0x000ea20000000800 */
[-CC-:B----4-:R-:W-:Y:S02]  /*59f0*/  SHF.R.U64 R15, R12, R20.reuse, R7.reuse ;  /* 0x000000140c0f7219 */ /* 0x190fe40000001207 */
[----:B------:R-:W-:Y:S02]  /*5a00*/  SHF.R.U32.HI R6, RZ, R20, R7 ;  /* 0x00000014ff067219 */ /* 0x000fe40000011607 */
[----:B------:R3:W4:Y:S03]  /*5a10*/  F2I.U32.TRUNC.NTZ R20, R9 ;  /* 0x0000000900147305 */ /* 0x000726000020f000 */
[----:B------:R-:W1:Y:S01]  /*5a20*/  LDC R25, c[0x0][0x648] ;  /* 0x00019200ff197b82 */ /* 0x000e620000000800 */
[-C--:B0-----:R-:W-:Y:S02]  /*5a30*/  SHF.R.U64 R19, R15, R11.reuse, R6 ;  /* 0x0000000b0f137219 */ /* 0x081fe40000001206 */
[----:B------:R-:W-:-:S02]  /*5a40*/  SHF.L.U32 R10, R10, R11, RZ ;  /* 0x0000000b0a0a7219 */ /* 0x000fc400000006ff */
[-C--:B------:R-:W-:Y:S01]  /*5a50*/  SHF.R.U32.HI R7, RZ, R11.reuse, R6 ;  /* 0x0000000bff077219 */ /* 0x080fe20000011606 */
[----:B------:R-:W-:Y:S01]  /*5a60*/  IMAD.MOV.U32 R6, RZ, RZ, R19 ;  /* 0x000000ffff067224 */ /* 0x000fe200078e0013 */
[----:B------:R-:W-:Y:S01]  /*5a70*/  SHF.L.U32 R24, R8, R11, RZ ;  /* 0x0000000b08187219 */ /* 0x000fe200000006ff */
[----:B------:R-:W0:Y:S01]  /*5a80*/  LDC R28, c[0x0][0x638] ;  /* 0x00018e00ff1c7b82 */ /* 0x000e220000000800 */
[----:B------:R-:W-:-:S07]  /*5a90*/  LOP3.LUT R30, RZ, R10, RZ, 0x33, !PT ;  /* 0x0000000aff1e7212 */ /* 0x000fce00078e33ff */
[----:B------:R-:W0:Y:S01]  /*5aa0*/  LDC R29, c[0x0][0x610] ;  /* 0x00018400ff1d7b82 */ /* 0x000e220000000800 */
[----:B---34-:R-:W-:Y:S05]  /*5ab0*/  @!P0 BRA `(.L_x_76) ;  /* 0x0000000000288947 */ /* 0x018fea0003800000 */
[----:B------:R-:W3:Y:S02]  /*5ac0*/  LDC R6, c[0x0][0x64c] ;  /* 0x00019300ff067b82 */ /* 0x000ee40000000800 */
[----:B---3--:R-:W-:-:S05]  /*5ad0*/  IADD3 R11, P0, R19, R6, RZ ;  /* 0x00000006130b7210 */ /* 0x008fca0007f1e0ff */
        /* <DEDUP_REMOVED lines=8> */
.L_x_76:
[----:B------:R-:W-:Y:S01]  /*5b60*/  ISETP.NE.AND P0, PT, R2, 0x1, PT ;  /* 0x000000010200780c */ /* 0x000fe20003f05270 */
[----:B--2---:R-:W-:Y:S01]  /*5b70*/  VIADD R9, R21, 0xffffffff ;  /* 0xffffffff15097836 */ /* 0x004fe20000000000 */
[----:B-1----:R-:W-:Y:S01]  /*5b80*/  SHF.R.U64 R7, R6, R25, R7 ;  /* 0x0000001906077219 */ /* 0x002fe20000001207 */
[----:B------:R-:W-:Y:S01]  /*5b90*/  IMAD.MOV R20, RZ, RZ, -R20 ;  /* 0x000000ffff147224 */ /* 0x000fe200078e0a14 */
[----:B------:R-:W-:Y:S02]  /*5ba0*/  LOP3.LUT R6, R15, R30, RZ, 0xc0, !PT ;  /* 0x0000001e0f067212 */ /* 0x000fe400078ec0ff */
[----:B------:R-:W-:Y:S01]  /*5bb0*/  LOP3.LUT R12, R12, R9, RZ, 0xc0, !PT ;  /* 0x000000090c0c7212 */ /* 0x000fe200078ec0ff */
[----:B------:R-:W-:Y:S02]  /*5bc0*/  IMAD.MOV R8, RZ, RZ, -R7 ;  /* 0x000000ffff087224 */ /* 0x000fe400078e0a07 */
[----:B------:R-:W-:Y:S02]  /*5bd0*/  IMAD R6, R24, R7, R6 ;  /* 0x0000000718067224 */ /* 0x000fe400078e0206 */
[----:B------:R-:W-:-:S02]  /*5be0*/  IMAD.MOV.U32 R9, RZ, RZ, 0x1 ;  /* 0x00000001ff097424 */ /* 0x000fc400078e00ff */
[----:B------:R-:W-:Y:S02]  /*5bf0*/  @P0 IMAD R23, R22, R20, R5 ;  /* 0x0000001416170224 */ /* 0x000fe400078e0205 */
[----:B0-----:R-:W-:Y:S02]  /*5c00*/  IMAD R5, R8, R28, R19 ;  /* 0x0000001c08057224 */ /* 0x001fe400078e0213 */
[----:B------:R-:W-:Y:S02]  /*5c10*/  IMAD R19, R6, R29, R23 ;  /* 0x0000001d06137224 */ /* 0x000fe400078e0217 */
[----:B------:R-:W-:Y:S02]  /*5c20*/  IMAD R6, R5, R21, R12 ;  /* 0x0000001505067224 */ /* 0x000fe400078e020c */
[----:B------:R-:W-:-:S03]  /*5c30*/  IMAD.MOV.U32 R8, RZ, RZ, R14 ;  /* 0x000000ffff087224 */ /* 0x000fc600078e000e */
[----:B------:R-:W-:Y:S02]  /*5c40*/  SEL R20, R6, R19, !P0 ;  /* 0x0000001306147207 */ /* 0x000fe40004000000 */
[----:B------:R-:W-:-:S07]  /*5c50*/  SEL R19, R19, R6, !P0 ;  /* 0x0000000613137207 */ /* 0x000fce0004000000 */
.L_x_74:
[----:B------:R-:W-:-:S08]  /*5c60*/  NOP ;  /* 0x0000000000007918 */ /* 0x000fd00000000000 */
[----:B------:R-:W0:-:S00]  /*5c70*/  USETMAXREG.DEALLOC.CTAPOOL 0x28 ;  /* 0x00000028000079c8 */ /* 0x000e0000080e0500 */
[----:B0-----:R-:W-:-:S13]  /*5c80*/  ISETP.NE.AND P0, PT, R0, RZ, PT ;  /* 0x000000ff0000720c */ /* 0x001fda0003f05270 */
[----:B------:R-:W-:Y:S05]  /*5c90*/  @P0 EXIT ;  /* 0x000000000000094d */ /* 0x000fea0003800000 */
[----:B------:R-:W-:Y:S01]  /*5ca0*/  LOP3.LUT P0, RZ, R9, 0xff, RZ, 0xc0, !PT ;  /* 0x000000ff09ff7812 */ /* 0x000fe2000780c0ff */
[----:B------:R-:W-:Y:S02]  /*5cb0*/  IMAD.MOV.U32 R0, RZ, RZ, 0x1 ;  /* 0x00000001ff007424 */ /* 0x000fe400078e00ff */
[----:B------:R-:W-:-:S10]  /*5cc0*/  IMAD.MOV.U32 R12, RZ, RZ, RZ ;  /* 0x000000ffff0c7224 */ /* 0x000fd400078e00ff */
[----:B------:R-:W-:Y:S05]  /*5cd0*/  @!P0 BRA `(.L_x_77) ;  /* 0x0000000c00148947 */ /* 0x000fea0003800000 */
[----:B------:R-:W0:Y:S01]  /*5ce0*/  LDC R0, c[0x0][0x28c] ;  /* 0x0000a300ff007b82 */ /* 0x000e220000000800 */
[----:B------:R-:W-:Y:S01]  /*5cf0*/  LOP3.LUT P0, RZ, R3, 0x1f, RZ, 0xc0, !PT ;  /* 0x0000001f03ff7812 */ /* 0x000fe2000780c0ff */
[----:B------:R-:W-:Y:S01]  /*5d00*/  ULDC UR5, c[0x0][0x658] ;  /* 0x0001960000057ab9 */ /* 0x000fe20000000800 */
[----:B------:R-:W-:Y:S01]  /*5d10*/  UMOV UR6, 0xffffffff ;  /* 0xffffffff00067882 */ /* 0x000fe20000000000 */
[----:B------:R-:W-:Y:S01]  /*5d20*/  BSSY B0, `(.L_x_77) ;  /* 0x00000c0000007945 */ /* 0x000fe20003800000 */
[----:B------:R-:W-:Y:S01]  /*5d30*/  USHF.L.U32 UR6, UR6, UR5, URZ ;  /* 0x0000000506067299 */ /* 0x000fe2000800063f */
[C---:B------:R-:W-:Y:S01]  /*5d40*/  ISETP.NE.AND P2, PT, R4.reuse, RZ, PT ;  /* 0x000000ff0400720c */ /* 0x040fe20003f45270 */
[----:B------:R-:W-:Y:S01]  /*5d50*/  IMAD.MOV.U32 R13, RZ, RZ, 0x1 ;  /* 0x00000001ff0d7424 */ /* 0x000fe200078e00ff */
[----:B------:R-:W-:Y:S01]  /*5d60*/  ISETP.NE.OR P0, PT, R4, RZ, !P0 ;  /* 0x000000ff0400720c */ /* 0x000fe20004705670 */
[----:B------:R-:W-:Y:S01]  /*5d70*/  IMAD.MOV.U32 R12, RZ, RZ, RZ ;  /* 0x000000ffff0c7224 */ /* 0x000fe200078e00ff */
[----:B------:R-:W-:Y:S01]  /*5d80*/  LOP3.LUT R11, R18, 0x2, RZ, 0xfc, !PT ;  /* 0x00000002120b7812 */ /* 0x000fe200078efcff */
[----:B------:R-:W-:Y:S01]  /*5d90*/  ULDC UR4, c[0x0][0x600] ;  /* 0x0001800000047ab9 */ /* 0x000fe20000000800 */
[----:B------:R-:W-:Y:S01]  /*5da0*/  UMOV UR7, 0x1 ;  /* 0x0000000100077882 */ /* 0x000fe20000000000 */
[----:B------:R-:W-:-:S02]  /*5db0*/  UIADD3 UR15, UR4, -0x1, URZ ;  /* 0xffffffff040f7890 */ /* 0x000fc4000fffe03f */
[----:B------:R-:W-:Y:S02]  /*5dc0*/  USHF.L.U32 UR17, UR7, UR5, URZ ;  /* 0x0000000507117299 */ /* 0x000fe4000800063f */
[----:B------:R-:W-:Y:S01]  /*5dd0*/  ULOP3.LUT UR16, URZ, UR6, URZ, 0x33, !UPT ;  /* 0x000000063f107292 */ /* 0x000fe2000f8e333f */
[----:B------:R-:W-:Y:S01]  /*5de0*/  ULDC.64 UR20, c[0x0][0x198] ;  /* 0x0000660000147ab9 */ /* 0x000fe20000000a00 */
[----:B0-----:R-:W-:-:S05]  /*5df0*/  VIADD R0, R0, 0x1f ;  /* 0x0000001f00007836 */ /* 0x001fca0000000000 */
[----:B------:R-:W-:-:S04]  /*5e00*/  SHF.R.S32.HI R3, RZ, 0x1f, R0 ;  /* 0x0000001fff037819 */ /* 0x000fc80000011400 */
[----:B------:R-:W-:Y:S01]  /*5e10*/  LEA.HI R3, R3, R0, RZ, 0x5 ;  /* 0x0000000003037211 */ /* 0x000fe200078f28ff */
[----:B------:R-:W-:-:S03]  /*5e20*/  IMAD.MOV.U32 R0, RZ, RZ, 0x1 ;  /* 0x00000001ff007424 */ /* 0x000fc600078e00ff */
[----:B------:R-:W-:-:S05]  /*5e30*/  SHF.R.S32.HI R3, RZ, 0x5, R3 ;  /* 0x00000005ff037819 */ /* 0x000fca0000011403 */
[----:B------:R-:W-:-:S07]  /*5e40*/  VIADD R10, R3, 0x1 ;  /* 0x00000001030a7836 */ /* 0x000fce0000000000 */
.L_x_89:
[----:B------:R-:W-:-:S03]  /*5e50*/  UMOV UR4, 0xffffffff ;  /* 0xffffffff00047882 */ /* 0x000fc60000000000 */
[----:B------:R-:W-:Y:S05]  /*5e60*/  BRA.DIV UR4, `(.L_x_78) ;  /* 0x0000001604707947 */ /* 0x000fea000b800000 */
[----:B------:R-:W-:-:S13]  /*5e70*/  ELECT P6, URZ, PT ;  /* 0x00000000003f782f */ /* 0x000fda00038c0000 */
.L_x_113:
[----:B------:R-:W0:Y:S01]  /*5e80*/  LDC R4, c[0x0][0x28c] ;  /* 0x0000a300ff047b82 */ /* 0x000e220000000800 */
[----:B------:R-:W-:Y:S01]  /*5e90*/  BSSY B1, `(.L_x_79) ;  /* 0x0000037000017945 */ /* 0x000fe20003800000 */
[----:B0-----:R-:W-:-:S13]  /*5ea0*/  ISETP.LT.OR P6, PT, R4, 0x1, !P6 ;  /* 0x000000010400780c */ /* 0x001fda00077c1670 */
[----:B------:R-:W-:Y:S05]  /*5eb0*/  @P6 BRA `(.L_x_80) ;  /* 0x0000000000d06947 */ /* 0x000fea0003800000 */
[----:B------:R-:W-:Y:S02]  /*5ec0*/  IMAD.SHL.U32 R20, R20, 0x20, RZ ;  /* 0x0000002014147824 */ /* 0x000fe400078e00ff */
[----:B------:R-:W-:Y:S02]  /*5ed0*/  IMAD R19, R19, 0x180, RZ ;  /* 0x0000018013137824 */ /* 0x000fe400078e02ff */
[----:B------:R-:W-:Y:S02]  /*5ee0*/  IMAD.MOV.U32 R21, RZ, RZ, RZ ;  /* 0x000000ffff157224 */ /* 0x000fe400078e00ff */
[----:B------:R-:W-:Y:S02]  /*5ef0*/  IMAD.MOV.U32 R4, RZ, RZ, R10 ;  /* 0x000000ffff047224 */ /* 0x000fe400078e000a */
[----:B------:R-:W-:Y:S02]  /*5f00*/  IMAD.MOV.U32 R5, RZ, RZ, R0 ;  /* 0x000000ffff057224 */ /* 0x000fe400078e0000 */
[----:B------:R-:W-:-:S07]  /*5f10*/  IMAD.MOV.U32 R6, RZ, RZ, R12 ;  /* 0x000000ffff067224 */ /* 0x000fce00078e000c */
.L_x_84:
[----:B------:R-:W0:Y:S01]  /*5f20*/  S2R R14, SR_CgaCtaId ;  /* 0x00000000000e7919 */ /* 0x000e220000008800 */
[----:B------:R-:W-:Y:S01]  /*5f30*/  MOV R7, 0x400 ;  /* 0x0000040000077802 */ /* 0x000fe20000000f00 */
[----:B------:R-:W1:Y:S03]  /*5f40*/  @!P2 LDC R9, c[0x0][0x500] ;  /* 0x00014000ff09ab82 */ /* 0x000e660000000800 */
[----:B0-----:R-:W-:Y:S02]  /*5f50*/  LEA R15, R14, R7, 0x18 ;  /* 0x000000070e0f7211 */ /* 0x001fe400078ec0ff */
[----:B------:R-:W-:-:S03]  /*5f60*/  SHF.L.U32 R7, R5, 0x1f, RZ ;  /* 0x0000001f05077819 */ /* 0x000fc600000006ff */
[----:B------:R-:W-:-:S04]  /*5f70*/  IMAD R14, R6, 0x8, R15 ;  /* 0x00000008060e7824 */ /* 0x000fc800078e020f */
[----:B------:R-:W0:Y:S02]  /*5f80*/  SYNCS.PHASECHK.TRANS64.TRYWAIT P1, [R14+URZ+0x88], R7 ;  /* 0x000088070e0075a7 */ /* 0x000e24000802017f */
[----:B01----:R-:W-:Y:S05]  /*5f90*/  @!P1 BRA `(.L_x_81) ;  /* 0x0000001400449947 */ /* 0x003fea0003800000 */
.L_x_114:
[----:B0-----:R-:W-:Y:S01]  /*5fa0*/  PRMT R7, R11, 0x9910, RZ ;  /* 0x000099100b077816 */ /* 0x001fe200000000ff */
[----:B------:R0:W-:Y:S03]  /*5fb0*/  @!P2 SYNCS.ARRIVE.TRANS64 RZ, [R14+URZ], R9 ;  /* 0x000000090effa9a7 */ /* 0x0001e6000800003f */
[----:B------:R-:W-:-:S13]  /*5fc0*/  ISETP.NE.AND P1, PT, R7, 0x2, PT ;  /* 0x000000020700780c */ /* 0x000fda0003f25270 */
[----:B0-----:R-:W-:Y:S05]  /*5fd0*/  @P1 BRA `(.L_x_82) ;  /* 0x0000000000041947 */ /* 0x001fea0003800000 */
[----:B------:R-:W-:Y:S01]  /*5fe0*/  BPT.TRAP 0x1 ;  /* 0x000000040000795c */ /* 0x000fe20000300000 */
.L_x_82:
[----:B------:R-:W-:Y:S05]  /*5ff0*/  @P0 BRA `(.L_x_83) ;  /* 0x0000000000040947 */ /* 0x000fea0003800000 */
[----:B------:R-:W-:Y:S01]  /*6000*/  BPT.TRAP 0x1 ;  /* 0x000000040000795c */ /* 0x000fe20000300000 */
.L_x_83:
[--C-:B------:R-:W-:Y:S01]  /*6010*/  IMAD R7, R6, 0x3000, R15.reuse ;  /* 0x0000300006077824 */ /* 0x100fe200078e020f */
[----:B------:R-:W-:Y:S01]  /*6020*/  R2UR UR9, R14 ;  /* 0x000000000e0972ca */ /* 0x000fe200000e0000 */
[----:B------:R-:W-:Y:S01]  /*6030*/  IMAD R15, R6, 0x400, R15 ;  /* 0x00000400060f7824 */ /* 0x000fe200078e020f */
[----:B------:R-:W-:Y:S01]  /*6040*/  UIADD3 UR4, UP0, UR20, 0xf0, URZ ;  /* 0x000000f014047890 */ /* 0x000fe2000ff1e03f */
[----:B------:R-:W-:Y:S01]  /*6050*/  VIADD R4, R4, 0xffffffff ;  /* 0xffffffff04047836 */ /* 0x000fe20000000000 */
[----:B------:R-:W-:Y:S01]  /*6060*/  R2UR UR5, R7 ;  /* 0x00000000070572ca */ /* 0x000fe200000e0000 */
[----:B------:R-:W-:Y:S01]  /*6070*/  UIADD3 UR22, UP1, UR20, 0x1f0, URZ ;  /* 0x000001f014167890 */ /* 0x000fe2000ff3e03f */
[----:B------:R-:W-:Y:S01]  /*6080*/  R2UR UR8, R15 ;  /* 0x000000000f0872ca */ /* 0x000fe200000e0000 */
[----:B------:R-:W-:Y:S01]  /*6090*/  VIADD R6, R6, 0x1 ;  /* 0x0000000106067836 */ /* 0x000fe20000000000 */
[----:B------:R-:W-:Y:S01]  /*60a0*/  R2UR UR11, R19 ;  /* 0x00000000130b72ca */ /* 0x000fe200000e0000 */
[----:B------:R-:W-:Y:S01]  /*60b0*/  UIADD3.X UR23, URZ, UR21, URZ, UP1, !UPT ;  /* 0x000000153f177290 */ /* 0x000fe20008ffe43f */
[C---:B------:R-:W-:Y:S01]  /*60c0*/  R2UR UR10, R21.reuse ;  /* 0x00000000150a72ca */ /* 0x040fe200000e0000 */
[----:B------:R-:W-:Y:S01]  /*60d0*/  UMOV UR6, 0x0 ;  /* 0x0000000000067882 */ /* 0x000fe20000000000 */
[----:B------:R-:W-:Y:S01]  /*60e0*/  R2UR UR12, R8 ;  /* 0x00000000080c72ca */ /* 0x000fe200000e0000 */
[----:B------:R-:W-:Y:S01]  /*60f0*/  UMOV UR7, 0x10000000 ;  /* 0x1000000000077882 */ /* 0x000fe20000000000 */
[----:B------:R-:W-:Y:S01]  /*6100*/  R2UR UR18, R20 ;  /* 0x00000000141272ca */ /* 0x000fe200000e0000 */
[----:B------:R-:W-:Y:S01]  /*6110*/  VIADD R21, R21, 0x20 ;  /* 0x0000002015157836 */ /* 0x000fe20000000000 */
[----:B------:R-:W-:Y:S01]  /*6120*/  ISETP.GT.AND P3, PT, R4, 0x1, PT ;  /* 0x000000010400780c */ /* 0x000fe20003f64270 */
[----:B------:R-:W-:Y:S01]  /*6130*/  UIADD3 UR13, UR5, 0x200, URZ ;  /* 0x00000200050d7890 */ /* 0x000fe2000fffe03f */
[----:B------:R-:W-:Y:S01]  /*6140*/  ISETP.NE.AND P1, PT, R6, 0x11, PT ;  /* 0x000000110600780c */ /* 0x000fe20003f25270 */
[----:B------:R-:W-:-:S02]  /*6150*/  UIADD3.X UR5, URZ, UR21, URZ, UP0, !UPT ;  /* 0x000000153f057290 */ /* 0x000fc400087fe43f */
[----:B------:R-:W-:Y:S01]  /*6160*/  UIADD3 UR14, UR8, 0x33200, URZ ;  /* 0x00033200080e7890 */ /* 0x000fe2000fffe03f */
[----:B------:R-:W-:Y:S02]  /*6170*/  SEL R14, RZ, 0x1, P1 ;  /* 0x00000001ff0e7807 */ /* 0x000fe40000800000 */
[----:B------:R-:W-:Y:S01]  /*6180*/  UMOV UR8, UR13 ;  /* 0x0000000d00087c82 */ /* 0x000fe20008000000 */
[----:B------:R-:W-:Y:S02]  /*6190*/  SEL R6, R6, RZ, P1 ;  /* 0x000000ff06067207 */ /* 0x000fe40000800000 */
[----:B------:R-:W-:Y:S01]  /*61a0*/  LOP3.LUT R5, R5, R14, RZ, 0x3c, !PT ;  /* 0x0000000e05057212 */ /* 0x000fe200078e3cff */
[----:B------:R0:W-:Y:S02]  /*61b0*/  UTMALDG.3D [UR8], [UR4], desc[UR6] ;  /* 0x00000608040075b4 */ /* 0x0001e40008011000 */
[----:B0-----:R-:W-:Y:S01]  /*61c0*/  UMOV UR8, UR14 ;  /* 0x0000000e00087c82 */ /* 0x001fe20008000000 */
[----:B------:R-:W-:-:S02]  /*61d0*/  UMOV UR11, UR18 ;  /* 0x00000012000b7c82 */ /* 0x000fc40008000000 */
[----:B------:R0:W-:Y:S02]  /*61e0*/  UTMALDG.3D [UR8], [UR22], desc[UR6] ;  /* 0x00000608160075b4 */ /* 0x0001e40008011000 */
[----:B0-----:R-:W-:Y:S05]  /*61f0*/  @P3 BRA `(.L_x_84) ;  /* 0xfffffffc00483947 */ /* 0x001fea000383ffff */
.L_x_80:
[----:B------:R-:W-:Y:S05]  /*6200*/  BSYNC B1 ;  /* 0x0000000000017941 */ /* 0x000fea0003800000 */
.L_x_79:
[----:B------:R-:W-:Y:S01]  /*6210*/  LOP3.LUT P3, RZ, R13, 0xff, RZ, 0xc0, !PT ;  /* 0x000000ff0dff7812 */ /* 0x000fe2000786c0ff */
[----:B------:R-:W-:Y:S01]  /*6220*/  IMAD.IADD R12, R3, 0x1, R12 ;  /* 0x00000001030c7824 */ /* 0x000fe200078e020c */
[----:B------:R-:W-:Y:S01]  /*6230*/  IADD3 R16, P4, R16, UR36, RZ ;  /* 0x0000002410107c10 */ /* 0x000fe2000ff9e0ff */
[----:B------:R-:W-:Y:S01]  /*6240*/  ULDC.64 UR4, c[0x0][0x650] ;  /* 0x0001940000047ab9 */ /* 0x000fe20000000a00 */
[----:B------:R-:W-:Y:S01]  /*6250*/  BSSY B1, `(.L_x_85) ;  /* 0x000006a000017945 */ /* 0x000fe20003800000 */
[----:B------:R-:W-:Y:S01]  /*6260*/  IMAD.MOV.U32 R19, RZ, RZ, -0x1 ;  /* 0xffffffffff137424 */ /* 0x000fe200078e00ff */
[----:B------:R-:W-:Y:S01]  /*6270*/  ISETP.GT.U32.AND P1, PT, R12, 0x10, PT ;  /* 0x000000100c00780c */ /* 0x000fe20003f24070 */
[----:B------:R-:W-:Y:S01]  /*6280*/  IMAD.MOV.U32 R20, RZ, RZ, -0x1 ;  /* 0xffffffffff147424 */ /* 0x000fe200078e00ff */
[----:B------:R-:W-:Y:S01]  /*6290*/  IADD3.X R17, R17, UR42, RZ, P4, !PT ;  /* 0x0000002a11117c10 */ /* 0x000fe2000a7fe4ff */
[----:B------:R-:W-:Y:S01]  /*62a0*/  IMAD.MOV.U32 R8, RZ, RZ, -0x1 ;  /* 0xffffffffff087424 */ /* 0x000fe200078e00ff */
[----:B------:R-:W-:-:S02]  /*62b0*/  ISETP.LT.U32.AND P1, PT, R3, 0x11, P1 ;  /* 0x000000110300780c */ /* 0x000fc40000f21070 */
[----:B------:R-:W-:Y:S01]  /*62c0*/  PRMT R13, RZ, 0x7610, R13 ;  /* 0x00007610ff0d7816 */ /* 0x000fe2000000000d */
[----:B------:R-:W0:Y:S01]  /*62d0*/  @P3 S2R R5, SR_CgaCtaId ;  /* 0x0000000000053919 */ /* 0x000e220000008800 */
[----:B------:R-:W-:-:S04]  /*62e0*/  @P3 MOV R4, 0x400 ;  /* 0x0000040000043802 */ /* 0x000fc80000000f00 */
[----:B0-----:R-:W-:Y:S01]  /*62f0*/  @P3 LEA R6, R5, R4, 0x18 ;  /* 0x0000000405063211 */ /* 0x001fe200078ec0ff */
[----:B------:R-:W-:-:S03]  /*6300*/  IMAD.WIDE.U32 R4, R12, -0xf0f0f0f, RZ ;  /* 0xf0f0f0f10c047825 */ /* 0x000fc600078e00ff */
[----:B------:R0:W-:Y:S01]  /*6310*/  @P3 SYNCS.ARRIVE.TRANS64.A1T0 RZ, [R6+URZ+0x128], RZ ;  /* 0x000128ff06ff39a7 */ /* 0x0001e2000810003f */
[----:B------:R-:W-:Y:S02]  /*6320*/  ISETP.GE.U32.AND P3, PT, R3, 0x11, PT ;  /* 0x000000110300780c */ /* 0x000fe40003f66070 */
[----:B------:R-:W-:Y:S02]  /*6330*/  SHF.R.U32.HI R7, RZ, 0x4, R5 ;  /* 0x00000004ff077819 */ /* 0x000fe40000011605 */
[----:B------:R-:W-:Y:S02]  /*6340*/  SEL R5, RZ, 0x1, !P1 ;  /* 0x00000001ff057807 */ /* 0x000fe40004800000 */
[----:B------:R-:W-:Y:S01]  /*6350*/  ISETP.GE.U32.AND P1, PT, R16, UR4, PT ;  /* 0x0000000410007c0c */ /* 0x000fe2000bf26070 */
[----:B------:R-:W-:Y:S01]  /*6360*/  IMAD R12, R7, -0x11, R12 ;  /* 0xffffffef070c7824 */ /* 0x000fe200078e020c */
[----:B------:R-:W-:Y:S02]  /*6370*/  LOP3.LUT R0, R0, R5, RZ, 0x3c, !PT ;  /* 0x0000000500007212 */ /* 0x000fe400078e3cff */
[----:B------:R-:W-:-:S02]  /*6380*/  ISETP.GE.U32.AND.EX P1, PT, R17, UR5, PT, P1 ;  /* 0x0000000511007c0c */ /* 0x000fc4000bf26110 */
[----:B------:R-:W-:Y:S02]  /*6390*/  PRMT R4, RZ, 0x7610, R4 ;  /* 0x00007610ff047816 */ /* 0x000fe40000000004 */
[----:B------:R-:W-:-:S09]  /*63a0*/  @P3 LOP3.LUT R0, R0, 0x1, R7, 0x78, !PT ;  /* 0x0000000100003812 */ /* 0x000fd200078e7807 */
[----:B0-----:R-:W-:Y:S05]  /*63b0*/  @P1 BRA `(.L_x_86) ;  /* 0x00000004004c1947 */ /* 0x001fea0003800000 */
[----:B------:R-:W-:Y:S01]  /*63c0*/  ULDC.64 UR4, c[0x0][0x628] ;  /* 0x00018a0000047ab9 */ /* 0x000fe20000000a00 */
[----:B------:R-:W0:Y:S01]  /*63d0*/  S2R R15, SR_CTAID.X ;  /* 0x00000000000f7919 */ /* 0x000e220000002500 */
[----:B------:R-:W-:Y:S01]  /*63e0*/  ISETP.NE.U32.AND P1, PT, RZ, UR4, PT ;  /* 0x00000004ff007c0c */ /* 0x000fe2000bf25070 */
[----:B------:R-:W-:Y:S01]  /*63f0*/  ULDC UR7, c[0x0][0x630] ;  /* 0x00018c0000077ab9 */ /* 0x000fe20000000800 */
[----:B------:R-:W-:Y:S01]  /*6400*/  IMAD.MOV.U32 R4, RZ, RZ, R16 ;  /* 0x000000ffff047224 */ /* 0x000fe200078e0010 */
[----:B------:R-:W1:Y:S01]  /*6410*/  S2R R14, SR_CTAID.Y ;  /* 0x00000000000e7919 */ /* 0x000e620000002600 */
[----:B------:R-:W-:Y:S01]  /*6420*/  ISETP.NE.AND.EX P1, PT, RZ, UR5, PT, P1 ;  /* 0x00000005ff007c0c */ /* 0x000fe2000bf25310 */
[----:B------:R-:W-:-:S12]  /*6430*/  IMAD.MOV.U32 R5, RZ, RZ, R17 ;  /* 0x000000ffff057224 */ /* 0x000fd800078e0011 */
[----:B------:R-:W-:Y:S05]  /*6440*/  @!P1 BRA `(.L_x_87) ;  /* 0x0000000000289947 */ /* 0x000fea0003800000 */
[----:B------:R-:W-:Y:S02]  /*6450*/  ULDC UR6, c[0x0][0x634] ;  /* 0x00018d0000067ab9 */ /* 0x000fe40000000800 */
[----:B------:R-:W-:-:S05]  /*6460*/  IADD3 R9, P1, R16, UR6, RZ ;  /* 0x0000000610097c10 */ /* 0x000fca000ff3e0ff */
[----:B------:R-:W-:-:S04]  /*6470*/  IMAD.X R19, RZ, RZ, R17, P1 ;  /* 0x000000ffff137224 */ /* 0x000fc800008e0611 */
[----:B------:R-:W-:-:S04]  /*6480*/  IMAD.WIDE.U32 R6, R19, UR4, RZ ;  /* 0x0000000413067c25 */ /* 0x000fc8000f8e00ff */
[----:B------:R-:W-:-:S04]  /*6490*/  IMAD.WIDE.U32 R6, P1, R9, UR5, R6 ;  /* 0x0000000509067c25 */ /* 0x000fc8000f820006 */
[----:B------:R-:W-:-:S04]  /*64a0*/  IMAD.WIDE.U32 R8, R9, UR4, RZ ;  /* 0x0000000409087c25 */ /* 0x000fc8000f8e00ff */
[----:B------:R-:W-:Y:S01]  /*64b0*/  IMAD.X R5, RZ, RZ, RZ, P1 ;  /* 0x000000ffff057224 */ /* 0x000fe200008e06ff */
[----:B------:R-:W-:Y:S01]  /*64c0*/  IADD3 RZ, P1, R9, R6, RZ ;  /* 0x0000000609ff7210 */ /* 0x000fe20007f3e0ff */
[----:B------:R-:W-:-:S04]  /*64d0*/  IMAD.MOV.U32 R4, RZ, RZ, R7 ;  /* 0x000000ffff047224 */ /* 0x000fc800078e0007 */
[----:B------:R-:W-:-:S08]  /*64e0*/  IMAD.WIDE.U32.X R4, R19, UR5, R4, P1 ;  /* 0x0000000513047c25 */ /* 0x000fd000088e0404 */
.L_x_87:
[--C-:B------:R-:W-:Y:S01]  /*64f0*/  SHF.R.U64 R8, R4, UR7, R5.reuse ;  /* 0x0000000704087c19 */ /* 0x100fe20008001205 */
[----:B------:R-:W-:Y:S01]  /*6500*/  ULDC.64 UR4, c[0x0][0x620] ;  /* 0x0001880000047ab9 */ /* 0x000fe20000000a00 */
[----:B------:R-:W-:Y:S01]  /*6510*/  SHF.R.U32.HI R4, RZ, UR7, R5 ;  /* 0x00000007ff047c19 */ /* 0x000fe20008011605 */
[----:B------:R-:W2:Y:S01]  /*6520*/  LDC R24, c[0x0][0x144] ;  /* 0x00005100ff187b82 */ /* 0x000ea20000000800 */
[----:B------:R-:W-:Y:S01]  /*6530*/  IADD3 R7, P1, RZ, -R8, RZ ;  /* 0x80000008ff077210 */ /* 0x000fe20007f3e0ff */
[----:B------:R-:W-:Y:S01]  /*6540*/  ULDC.64 UR8, c[0x0][0x640] ;  /* 0x0001900000087ab9 */ /* 0x000fe20000000a00 */
[----:B0-----:R-:W-:Y:S01]  /*6550*/  I2FP.F32.U32 R9, R15 ;  /* 0x0000000f00097245 */ /* 0x001fe20000201000 */
[----:B------:R-:W-:Y:S02]  /*6560*/  ULDC UR6, c[0x0][0x608] ;  /* 0x0001820000067ab9 */ /* 0x000fe40000000800 */
[----:B------:R-:W-:Y:S01]  /*6570*/  IMAD.X R4, RZ, RZ, ~R4, P1 ;  /* 0x000000ffff047224 */ /* 0x000fe200008e0e04 */
[----:B------:R-:W-:Y:S01]  /*6580*/  ISETP.NE.U32.AND P1, PT, RZ, UR8, PT ;  /* 0x00000008ff007c0c */ /* 0x000fe2000bf25070 */
[----:B------:R-:W0:Y:S02]  /*6590*/  LDC R21, c[0x0][0x148] ;  /* 0x00005200ff157b82 */ /* 0x000e240000000800 */
[----:B------:R-:W-:Y:S01]  /*65a0*/  IMAD R6, R4, UR4, RZ ;  /* 0x0000000404067c24 */ /* 0x000fe2000f8e02ff */
[----:B------:R-:W-:Y:S01]  /*65b0*/  ISETP.NE.AND.EX P1, PT, RZ, UR9, PT, P1 ;  /* 0x00000009ff007c0c */ /* 0x000fe2000bf25310 */
[----:B------:R-:W-:Y:S01]  /*65c0*/  IMAD.WIDE.U32 R4, R7, UR4, R16 ;  /* 0x0000000407047c25 */ /* 0x000fe2000f8e0010 */
[----:B------:R-:W-:-:S03]  /*65d0*/  ULDC UR4, c[0x0][0x150] ;  /* 0x0000540000047ab9 */ /* 0x000fc60000000800 */
[----:B------:R-:W-:Y:S02]  /*65e0*/  IMAD R7, R7, UR5, R6 ;  /* 0x0000000507077c24 */ /* 0x000fe4000f8e0206 */
[----:B------:R-:W-:Y:S01]  /*65f0*/  FMUL R6, R9, UR4 ;  /* 0x0000000409067c20 */ /* 0x000fe20008400000 */
[----:B------:R-:W-:Y:S01]  /*6600*/  ULDC UR4, c[0x0][0x618] ;  /* 0x0001860000047ab9 */ /* 0x000fe20000000800 */
[----:B------:R-:W-:Y:S01]  /*6610*/  ULDC UR5, c[0x0][0x154] ;  /* 0x0000550000057ab9 */ /* 0x000fe20000000800 */
[----:B------:R-:W-:-:S03]  /*6620*/  IMAD.IADD R5, R5, 0x1, R7 ;  /* 0x0000000105057824 */ /* 0x000fc600078e0207 */
[----:B------:R-:W3:Y:S02]  /*6630*/  F2I.U32.TRUNC.NTZ R6, R6 ;  /* 0x0000000600067305 */ /* 0x000ee4000020f000 */
[----:B------:R-:W-:Y:S02]  /*6640*/  SHF.R.U64 R9, R4, UR4, R5 ;  /* 0x0000000404097c19 */ /* 0x000fe40008001205 */
[----:B-1----:R-:W-:-:S05]  /*6650*/  I2FP.F32.U32 R4, R14 ;  /* 0x0000000e00047245 */ /* 0x002fca0000201000 */
[----:B------:R-:W-:Y:S01]  /*6660*/  FMUL R22, R4, UR5 ;  /* 0x0000000504167c20 */ /* 0x000fe20008400000 */
[----:B------:R-:W-:Y:S01]  /*6670*/  SHF.R.U32.HI R4, RZ, UR4, R5 ;  /* 0x00000004ff047c19 */ /* 0x000fe20008011605 */
[----:B------:R-:W-:-:S03]  /*6680*/  ULDC UR4, c[0x0][0x658] ;  /* 0x0001960000047ab9 */ /* 0x000fc60000000800 */
[--C-:B------:R-:W-:Y:S01]  /*6690*/  SHF.R.U64 R20, R9, UR6, R4.reuse ;  /* 0x0000000609147c19 */ /* 0x100fe20008001204 */
[----:B------:R-:W1:Y:S01]  /*66a0*/  F2I.U32.TRUNC.NTZ R22, R22 ;  /* 0x0000001600167305 */ /* 0x000e62000020f000 */
[----:B------:R-:W-:Y:S01]  /*66b0*/  SHF.R.U32.HI R5, RZ, UR6, R4 ;  /* 0x00000006ff057c19 */ /* 0x000fe20008011604 */
[----:B---3--:R-:W-:-:S03]  /*66c0*/  IMAD.MOV R6, RZ, RZ, -R6 ;  /* 0x000000ffff067224 */ /* 0x008fc600078e0a06 */
[----:B------:R-:W-:Y:S01]  /*66d0*/  SHF.R.U64 R19, R20, UR4, R5 ;  /* 0x0000000414137c19 */ /* 0x000fe20008001205 */
[----:B--2---:R-:W-:Y:S01]  /*66e0*/  IMAD R15, R24, R6, R15 ;  /* 0x00000006180f7224 */ /* 0x004fe200078e020f */
[----:B------:R-:W-:-:S03]  /*66f0*/  SHF.R.U32.HI R23, RZ, UR4, R5 ;  /* 0x00000004ff177c19 */ /* 0x000fc60008011605 */
[----:B------:R-:W-:Y:S02]  /*6700*/  IMAD.MOV.U32 R4, RZ, RZ, R19 ;  /* 0x000000ffff047224 */ /* 0x000fe400078e0013 */
[----:B------:R-:W-:Y:S01]  /*6710*/  IMAD.MOV.U32 R5, RZ, RZ, R23 ;  /* 0x000000ffff057224 */ /* 0x000fe200078e0017 */
[----:B-1----:R-:W-:Y:S06]  /*6720*/  @!P1 BRA `(.L_x_88) ;  /* 0x0000000000289947 */ /* 0x002fec0003800000 */
[----:B------:R-:W-:Y:S02]  /*6730*/  ULDC UR4, c[0x0][0x64c] ;  /* 0x0001930000047ab9 */ /* 0x000fe40000000800 */
[----:B------:R-:W-:-:S05]  /*6740*/  IADD3 R5, P1, R19, UR4, RZ ;  /* 0x0000000413057c10 */ /* 0x000fca000ff3e0ff */
[----:B------:R-:W-:-:S04]  /*6750*/  IMAD.X R23, RZ, RZ, R23, P1 ;  /* 0x000000ffff177224 */ /* 0x000fc800008e0617 */
[----:B------:R-:W-:-:S04]  /*6760*/  IMAD.WIDE.U32 R6, R23, UR8, RZ ;  /* 0x0000000817067c25 */ /* 0x000fc8000f8e00ff */
[----:B------:R-:W-:-:S04]  /*6770*/  IMAD.WIDE.U32 R6, P1, R5, UR9, R6 ;  /* 0x0000000905067c25 */ /* 0x000fc8000f820006 */
[----:B------:R-:W-:-:S04]  /*6780*/  IMAD.WIDE.U32 R4, R5, UR8, RZ ;  /* 0x0000000805047c25 */ /* 0x000fc8000f8e00ff */
[----:B------:R-:W-:Y:S01]  /*6790*/  IMAD.MOV.U32 R4, RZ, RZ, R7 ;  /* 0x000000ffff047224 */ /* 0x000fe200078e0007 */
[----:B------:R-:W-:Y:S01]  /*67a0*/  IADD3 RZ, P3, R5, R6, RZ ;  /* 0x0000000605ff7210 */ /* 0x000fe20007f7e0ff */
[----:B------:R-:W-:-:S04]  /*67b0*/  IMAD.X R5, RZ, RZ, RZ, P1 ;  /* 0x000000ffff057224 */ /* 0x000fc800008e06ff */
[----:B------:R-:W-:-:S08]  /*67c0*/  IMAD.WIDE.U32.X R4, R23, UR9, R4, P3 ;  /* 0x0000000917047c25 */ /* 0x000fd000098e0404 */
.L_x_88:
[----:B------:R-:W-:Y:S01]  /*67d0*/  ISETP.NE.AND P1, PT, R2, 0x1, PT ;  /* 0x000000010200780c */ /* 0x000fe20003f25270 */
[----:B------:R-:W-:Y:S01]  /*67e0*/  ULDC UR4, c[0x0][0x648] ;  /* 0x0001920000047ab9 */ /* 0x000fe20000000800 */
[----:B------:R-:W-:Y:S01]  /*67f0*/  LOP3.LUT R20, R20, UR16, RZ, 0xc0, !PT ;  /* 0x0000001014147c12 */ /* 0x000fe2000f8ec0ff */
[----:B------:R-:W-:Y:S01]  /*6800*/  IMAD.MOV R22, RZ, RZ, -R22 ;  /* 0x000000ffff167224 */ /* 0x000fe200078e0a16 */
[----:B------:R-:W-:Y:S01]  /*6810*/  SHF.R.U64 R5, R4, UR4, R5 ;  /* 0x0000000404057c19 */ /* 0x000fe20008001205 */
[----:B------:R-:W-:Y:S01]  /*6820*/  ULDC UR4, c[0x0][0x638] ;  /* 0x00018e0000047ab9 */ /* 0x000fe20000000800 */
[----:B------:R-:W-:Y:S01]  /*6830*/  LOP3.LUT R6, R9, UR15, RZ, 0xc0, !PT ;  /* 0x0000000f09067c12 */ /* 0x000fe2000f8ec0ff */
[----:B------:R-:W-:Y:S02]  /*6840*/  ULDC UR5, c[0x0][0x610] ;  /* 0x0001840000057ab9 */ /* 0x000fe40000000800 */
[----:B------:R-:W-:Y:S02]  /*6850*/  IMAD.MOV R4, RZ, RZ, -R5 ;  /* 0x000000ffff047224 */ /* 0x000fe400078e0a05 */
[----:B------:R-:W-:-:S02]  /*6860*/  IMAD R20, R5, UR17, R20 ;  /* 0x0000001105147c24 */ /* 0x000fc4000f8e0214 */
[----:B0-----:R-:W-:Y:S02]  /*6870*/  @P1 IMAD R15, R21, R22, R14 ;  /* 0x00000016150f1224 */ /* 0x001fe400078e020e */
[----:B------:R-:W-:Y:S01]  /*6880*/  IMAD R19, R4, UR4, R19 ;  /* 0x0000000404137c24 */ /* 0x000fe2000f8e0213 */
[----:B------:R-:W-:Y:S01]  /*6890*/  ULDC UR4, c[0x0][0x600] ;  /* 0x0001800000047ab9 */ /* 0x000fe20000000800 */
[----:B------:R-:W-:Y:S02]  /*68a0*/  IMAD R15, R20, UR5, R15 ;  /* 0x00000005140f7c24 */ /* 0x000fe4000f8e020f */
[----:B------:R-:W-:Y:S02]  /*68b0*/  IMAD R6, R19, UR4, R6 ;  /* 0x0000000413067c24 */ /* 0x000fe4000f8e0206 */
[----:B------:R-:W-:-:S03]  /*68c0*/  IMAD.MOV.U32 R4, RZ, RZ, 0x1 ;  /* 0x00000001ff047424 */ /* 0x000fc600078e00ff */
[----:B------:R-:W-:Y:S02]  /*68d0*/  SEL R20, R6, R15, !P1 ;  /* 0x0000000f06147207 */ /* 0x000fe40004800000 */
[----:B------:R-:W-:-:S07]  /*68e0*/  SEL R19, R15, R6, !P1 ;  /* 0x000000060f137207 */ /* 0x000fce0004800000 */
.L_x_86:
[----:B------:R-:W-:Y:S05]  /*68f0*/  BSYNC B1 ;  /* 0x0000000000017941 */ /* 0x000fea0003800000 */
.L_x_85:
[----:B------:R-:W-:-:S13]  /*6900*/  LOP3.LUT P1, RZ, R4, 0xff, RZ, 0xc0, !PT ;  /* 0x000000ff04ff7812 */ /* 0x000fda000782c0ff */
[----:B------:R-:W-:Y:S05]  /*6910*/  @P1 BRA `(.L_x_89) ;  /* 0xfffffff4004c1947 */ /* 0x000fea000383ffff */
[----:B------:R-:W-:Y:S05]  /*6920*/  BSYNC B0 ;  /* 0x0000000000007941 */ /* 0x000fea0003800000 */
.L_x_77:
[----:B------:R-:W-:-:S03]  /*6930*/  UMOV UR4, 0xffffffff ;  /* 0xffffffff00047882 */ /* 0x000fc60000000000 */
[----:B------:R-:W-:Y:S05]  /*6940*/  BRA.DIV UR4, `(.L_x_90) ;  /* 0x0000000a04ec7947 */ /* 0x000fea000b800000 */
[----:B------:R-:W-:-:S13]  /*6950*/  ELECT P6, URZ, PT ;  /* 0x00000000003f782f */ /* 0x000fda00038c0000 */
.L_x_117:
[----:B------:R-:W-:Y:S04]  /*6960*/  BSSY B0, `(.L_x_91) ;  /* 0x00000a0000007945 */ /* 0x000fe80003800000 */
[----:B------:R-:W-:Y:S05]  /*6970*/  @!P6 BRA `(.L_x_92) ;  /* 0x000000080078e947 */ /* 0x000fea0003800000 */
[----:B------:R-:W-:-:S04]  /*6980*/  LOP3.LUT R18, R18, 0x2, RZ, 0xfc, !PT ;  /* 0x0000000212127812 */ /* 0x000fc800078efcff */
[----:B------:R-:W-:-:S13]  /*6990*/  ISETP.NE.AND P0, PT, R18, 0x3, PT ;  /* 0x000000031200780c */ /* 0x000fda0003f05270 */
[----:B------:R-:W-:Y:S05]  /*69a0*/  @!P0 BRA `(.L_x_93) ;  /* 0x0000000000048947 */ /* 0x000fea0003800000 */
[----:B------:R-:W-:Y:S01]  /*69b0*/  BPT.TRAP 0x1 ;  /* 0x000000040000795c */ /* 0x000fe20000300000 */
.L_x_93:
[----:B------:R-:W0:Y:S01]  /*69c0*/  S2R R3, SR_CgaCtaId ;  /* 0x0000000000037919 */ /* 0x000e220000008800 */
[----:B------:R-:W-:-:S04]  /*69d0*/  MOV R2, 0x400 ;  /* 0x0000040000027802 */ /* 0x000fc80000000f00 */
[----:B0-----:R-:W-:Y:S02]  /*69e0*/  LEA R3, R3, R2, 0x18 ;  /* 0x0000000203037211 */ /* 0x001fe400078ec0ff */
[----:B------:R-:W-:-:S03]  /*69f0*/  SHF.L.U32 R2, R0, 0x1f, RZ ;  /* 0x0000001f00027819 */ /* 0x000fc600000006ff */
[----:B------:R-:W-:-:S04]  /*6a00*/  VIADD R3, R3, 0x88 ;  /* 0x0000008803037836 */ /* 0x000fc80000000000 */
[C---:B------:R-:W-:Y:S02]  /*6a10*/  IMAD R7, R12.reuse, 0x8, R3 ;  /* 0x000000080c077824 */ /* 0x040fe400078e0203 */
[----:B------:R-:W-:Y:S02]  /*6a20*/  VIADD R12, R12, 0x1 ;  /* 0x000000010c0c7836 */ /* 0x000fe40000000000 */
[----:B------:R-:W0:Y:S03]  /*6a30*/  SYNCS.PHASECHK.TRANS64.TRYWAIT P0, [R7+URZ], R2 ;  /* 0x00000002070075a7 */ /* 0x000e26000800017f */
[----:B------:R-:W-:-:S04]  /*6a40*/  ISETP.NE.AND P1, PT, R12, 0x11, PT ;  /* 0x000000110c00780c */ /* 0x000fc80003f25270 */
[----:B------:R-:W-:Y:S02]  /*6a50*/  SEL R5, RZ, 0x1, P1 ;  /* 0x00000001ff057807 */ /* 0x000fe40000800000 */
[----:B------:R-:W-:Y:S02]  /*6a60*/  SEL R12, R12, RZ, P1 ;  /* 0x000000ff0c0c7207 */ /* 0x000fe40000800000 */
[----:B------:R-:W-:-:S03]  /*6a70*/  LOP3.LUT R5, R0, R5, RZ, 0x3c, !PT ;  /* 0x0000000500057212 */ /* 0x000fc600078e3cff */
[----:B------:R-:W-:Y:S01]  /*6a80*/  IMAD R9, R12, 0x8, R3 ;  /* 0x000000080c097824 */ /* 0x000fe200078e0203 */
[----:B------:R-:W-:Y:S01]  /*6a90*/  SHF.L.U32 R4, R5, 0x1f, RZ ;  /* 0x0000001f05047819 */ /* 0x000fe200000006ff */
[----:B0-----:R-:W-:Y:S06]  /*6aa0*/  @!P0 BRA `(.L_x_94) ;  /* 0x0000000800b48947 */ /* 0x001fec0003800000 */
.L_x_118:
[----:B------:R-:W1:Y:S01]  /*6ab0*/  SYNCS.PHASECHK.TRANS64.TRYWAIT P0, [R9+URZ], R4 ;  /* 0x00000004090075a7 */ /* 0x000e62000800017f */
[----:B------:R-:W-:-:S05]  /*6ac0*/  VIADD R0, R12, 0x1 ;  /* 0x000000010c007836 */ /* 0x000fca0000000000 */
[----:B------:R-:W-:-:S04]  /*6ad0*/  ISETP.NE.AND P1, PT, R0, 0x11, PT ;  /* 0x000000110000780c */ /* 0x000fc80003f25270 */
[----:B0-----:R-:W-:Y:S02]  /*6ae0*/  SEL R2, RZ, 0x1, P1 ;  /* 0x00000001ff027807 */ /* 0x001fe40000800000 */
[----:B------:R-:W-:Y:S02]  /*6af0*/  SEL R0, R0, RZ, P1 ;  /* 0x000000ff00007207 */ /* 0x000fe40000800000 */
[----:B------:R-:W-:-:S03]  /*6b00*/  LOP3.LUT R7, R5, R2, RZ, 0x3c, !PT ;  /* 0x0000000205077212 */ /* 0x000fc600078e3cff */
[----:B------:R-:W-:Y:S01]  /*6b10*/  IMAD R6, R0, 0x8, R3 ;  /* 0x0000000800067824 */ /* 0x000fe200078e0203 */
[----:B------:R-:W-:Y:S01]  /*6b20*/  SHF.L.U32 R5, R7, 0x1f, RZ ;  /* 0x0000001f07057819 */ /* 0x000fe200000006ff */
[----:B-1----:R-:W-:Y:S06]  /*6b30*/  @!P0 BRA `(.L_x_95) ;  /* 0x0000000800a48947 */ /* 0x002fec0003800000 */
.L_x_119:
[----:B------:R-:W1:Y:S01]  /*6b40*/  SYNCS.PHASECHK.TRANS64.TRYWAIT P0, [R6+URZ], R5 ;  /* 0x00000005060075a7 */ /* 0x000e62000800017f */
[----:B------:R-:W-:-:S05]  /*6b50*/  VIADD R0, R0, 0x1 ;  /* 0x0000000100007836 */ /* 0x000fca0000000000 */
[----:B------:R-:W-:-:S04]  /*6b60*/  ISETP.NE.AND P1, PT, R0, 0x11, PT ;  /* 0x000000110000780c */ /* 0x000fc80003f25270 */
[----:B------:R-:W-:Y:S02]  /*6b70*/  SEL R2, RZ, 0x1, P1 ;  /* 0x00000001ff027807 */ /* 0x000fe40000800000 */
[----:B------:R-:W-:Y:S02]  /*6b80*/  SEL R0, R0, RZ, P1 ;  /* 0x000000ff00007207 */ /* 0x000fe40000800000 */
[----:B------:R-:W-:-:S03]  /*6b90*/  LOP3.LUT R7, R7, R2, RZ, 0x3c, !PT ;  /* 0x0000000207077212 */ /* 0x000fc600078e3cff */
[----:B0-----:R-:W-:Y:S01]  /*6ba0*/  IMAD R9, R0, 0x8, R3 ;  /* 0x0000000800097824 */ /* 0x001fe200078e0203 */
[----:B------:R-:W-:Y:S01]  /*6bb0*/  SHF.L.U32 R4, R7, 0x1f, RZ ;  /* 0x0000001f07047819 */ /* 0x000fe200000006ff */
[----:B-1----:R-:W-:Y:S06]  /*6bc0*/  @!P0 BRA `(.L_x_96) ;  /* 0x0000000800948947 */ /* 0x002fec0003800000 */
.L_x_120:
        /* <DEDUP_REMOVED lines=9> */
.L_x_121:
        /* <DEDUP_REMOVED lines=9> */
.L_x_122:
        /* <DEDUP_REMOVED lines=9> */
.L_x_123:
        /* <DEDUP_REMOVED lines=9> */
.L_x_124:
        /* <DEDUP_REMOVED lines=9> */
.L_x_125:
        /* <DEDUP_REMOVED lines=9> */
.L_x_126:
        /* <DEDUP_REMOVED lines=9> */
.L_x_127:
        /* <DEDUP_REMOVED lines=9> */
.L_x_128:
        /* <DEDUP_REMOVED lines=9> */
.L_x_129:
        /* <DEDUP_REMOVED lines=9> */
.L_x_130:
        /* <DEDUP_REMOVED lines=9> */
.L_x_131:
        /* <DEDUP_REMOVED lines=9> */
.L_x_132:
[----:B------:R-:W1:Y:S01]  /*7290*/  SYNCS.PHASECHK.TRANS64.TRYWAIT P0, [R9+URZ], R4 ;  /* 0x00000004090075a7 */ /* 0x000e62000800017f */
[----:B------:R-:W-:-:S05]  /*72a0*/  VIADD R0, R0, 0x1 ;  /* 0x0000000100007836 */ /* 0x000fca0000000000 */
[----:B------:R-:W-:-:S04]  /*72b0*/  ISETP.NE.AND P1, PT, R0, 0x11, PT ;  /* 0x000000110000780c */ /* 0x000fc80003f25270 */
[----:B------:R-:W-:Y:S02]  /*72c0*/  SEL R2, RZ, 0x1, P1 ;  /* 0x00000001ff027807 */ /* 0x000fe40000800000 */
[----:B------:R-:W-:Y:S02]  /*72d0*/  SEL R0, R0, RZ, P1 ;  /* 0x000000ff00007207 */ /* 0x000fe40000800000 */
[----:B------:R-:W-:Y:S01]  /*72e0*/  LOP3.LUT R2, R7, R2, RZ, 0x3c, !PT ;  /* 0x0000000207027212 */ /* 0x000fe200078e3cff */
[----:B-1----:R-:W-:Y:S06]  /*72f0*/  @!P0 BRA `(.L_x_109) ;  /* 0x0000000400cc8947 */ /* 0x002fec0003800000 */
.L_x_133:
[----:B------:R-:W-:Y:S01]  /*7300*/  IMAD R3, R0, 0x8, R3 ;  /* 0x0000000800037824 */ /* 0x000fe200078e0203 */
[----:B------:R-:W-:-:S07]  /*7310*/  SHF.L.U32 R0, R2, 0x1f, RZ ;  /* 0x0000001f02007819 */ /* 0x000fce00000006ff */
.L_x_110:
[----:B--2---:R2:W3:Y:S02]  /*7320*/  SYNCS.PHASECHK.TRANS64.TRYWAIT P0, [R3+URZ], R0 ;  /* 0x00000000030075a7 */ /* 0x0044e4000800017f */
[----:B---3--:R-:W-:Y:S05]  /*7330*/  @!P0 NANOSLEEP.SYNCS 0x989680 ;  /* 0x009896800000895d */ /* 0x008fea0003900000 */
[----:B------:R-:W3:Y:S02]  /*7340*/  @!P0 SYNCS.PHASECHK.TRANS64 P0, [R3+URZ], R0 ;  /* 0x00000000030085a7 */ /* 0x000ee4000800007f */
[----:B---3--:R-:W-:Y:S05]  /*7350*/  @!P0 BRA `(.L_x_110) ;  /* 0xfffffffc00f08947 */ /* 0x008fea000383ffff */
.L_x_92:
[----:B------:R-:W-:Y:S05]  /*7360*/  BSYNC B0 ;  /* 0x0000000000007941 */ /* 0x000fea0003800000 */
.L_x_91:
[----:B------:R-:W-:Y:S05]  /*7370*/  EXIT ;  /* 0x000000000000794d */ /* 0x000fea0003800000 */
.L_x_18:
[----:B-1----:R1:W2:Y:S02]  /*7380*/  SYNCS.PHASECHK.TRANS64.TRYWAIT P1, [R3+URZ], R0 ;  /* 0x00000000030075a7 */ /* 0x0022a4000802017f */
[----:B--2---:R-:W-:Y:S05]  /*7390*/  @!P1 NANOSLEEP.SYNCS 0x989680 ;  /* 0x009896800000995d */ /* 0x004fea0003900000 */
[----:B------:R-:W2:Y:S02]  /*73a0*/  @!P1 SYNCS.PHASECHK.TRANS64 P1, [R3+URZ], R0 ;  /* 0x00000000030095a7 */ /* 0x000ea4000802007f */
[----:B--2---:R-:W-:Y:S05]  /*73b0*/  @!P1 BRA `(.L_x_18) ;  /* 0xfffffffc00f09947 */ /* 0x004fea000383ffff */
[----:B------:R-:W-:Y:S05]  /*73c0*/  BRA `(.L_x_17) ;  /* 0xffffffa000b87947 */ /* 0x000fea000383ffff */
.L_x_23:
[----:B-1----:R-:W-:-:S04]  /*73d0*/  IMAD.U32 R4, RZ, RZ, UR4 ;  /* 0x00000004ff047e24 */ /* 0x002fc8000f8e00ff */
[----:B------:R1:W2:Y:S03]  /*73e0*/  SYNCS.PHASECHK.TRANS64.TRYWAIT P1, [R4+URZ], R3 ;  /* 0x00000003040075a7 */ /* 0x0002a6000802017f */
[----:B--2---:R-:W-:Y:S05]  /*73f0*/  @!P1 NANOSLEEP.SYNCS 0x989680 ;  /* 0x009896800000995d */ /* 0x004fea0003900000 */
[----:B------:R-:W2:Y:S02]  /*7400*/  @!P1 SYNCS.PHASECHK.TRANS64 P1, [R4+URZ], R3 ;  /* 0x00000003040095a7 */ /* 0x000ea4000802007f */
[----:B--2---:R-:W-:Y:S05]  /*7410*/  @!P1 BRA `(.L_x_23) ;  /* 0xfffffffc00ec9947 */ /* 0x004fea000383ffff */
[----:B------:R-:W-:Y:S05]  /*7420*/  BRA `(.L_x_22) ;  /* 0xffffffa400587947 */ /* 0x000fea000383ffff */
.L_x_78:
[----:B------:R-:W-:Y:S01]  /*7430*/  BSSY B1, `(.L_x_111) ;  /* 0x0000006000017945 */ /* 0x000fe20003800000 */
[----:B------:R-:W-:-:S07]  /*7440*/  IMAD.MOV.U32 R15, RZ, RZ, -0x1 ;  /* 0xffffffffff0f7424 */ /* 0x000fce00078e00ff */
[----:B------:R-:W-:Y:S05]  /*7450*/  WARPSYNC.COLLECTIVE R15, `(.L_x_112) ;  /* 0x000000000f0c7348 */ /* 0x000fea0003c00000 */
[----:B------:R-:W-:Y:S02]  /*7460*/  ELECT P6, UR62, PT ;  /* 0x00000000003e782f */ /* 0x000fe400038c0000 */
[----:B------:R-:W-:Y:S01]  /*7470*/  MOV R14, UR62 ;  /* 0x0000003e000e7c02 */ /* 0x000fe20008000f00 */
[----:B------:R-:W-:Y:S10]  /*7480*/  ENDCOLLECTIVE ;  /* 0x000000000000791b */ /* 0x000ff40003800000 */
.L_x_112:
[----:B------:R-:W-:Y:S05]  /*7490*/  BSYNC B1 ;  /* 0x0000000000017941 */ /* 0x000fea0003800000 */
.L_x_111:
[----:B------:R-:W-:Y:S05]  /*74a0*/  BRA `(.L_x_113) ;  /* 0xffffffe800747947 */ /* 0x000fea000383ffff */
.L_x_81:
[----:B0-----:R0:W1:Y:S02]  /*74b0*/  SYNCS.PHASECHK.TRANS64.TRYWAIT P1, [R14+URZ+0x88], R7 ;  /* 0x000088070e0075a7 */ /* 0x001064000802017f */
[----:B-1----:R-:W-:Y:S05]  /*74c0*/  @!P1 NANOSLEEP.SYNCS 0x989680 ;  /* 0x009896800000995d */ /* 0x002fea0003900000 */
[----:B------:R-:W1:Y:S02]  /*74d0*/  @!P1 SYNCS.PHASECHK.TRANS64 P1, [R14+URZ+0x88], R7 ;  /* 0x000088070e0095a7 */ /* 0x000e64000802007f */
[----:B-1----:R-:W-:Y:S05]  /*74e0*/  @!P1 BRA `(.L_x_81) ;  /* 0xfffffffc00f09947 */ /* 0x002fea000383ffff */
[----:B------:R-:W-:Y:S05]  /*74f0*/  BRA `(.L_x_114) ;  /* 0xffffffe800a87947 */ /* 0x000fea000383ffff */
.L_x_90:
[----:B------:R-:W-:Y:S01]  /*7500*/  BSSY B0, `(.L_x_115) ;  /* 0x0000006000007945 */ /* 0x000fe20003800000 */
[----:B------:R-:W-:-:S07]  /*7510*/  IMAD.MOV.U32 R15, RZ, RZ, -0x1 ;  /* 0xffffffffff0f7424 */ /* 0x000fce00078e00ff */
[----:B------:R-:W-:Y:S05]  /*7520*/  WARPSYNC.COLLECTIVE R15, `(.L_x_116) ;  /* 0x000000000f0c7348 */ /* 0x000fea0003c00000 */
[----:B------:R-:W-:Y:S02]  /*7530*/  ELECT P6, UR62, PT ;  /* 0x00000000003e782f */ /* 0x000fe400038c0000 */
[----:B------:R-:W-:Y:S01]  /*7540*/  MOV R14, UR62 ;  /* 0x0000003e000e7c02 */ /* 0x000fe20008000f00 */
[----:B------:R-:W-:Y:S10]  /*7550*/  ENDCOLLECTIVE ;  /* 0x000000000000791b */ /* 0x000ff40003800000 */
.L_x_116:
[----:B------:R-:W-:Y:S05]  /*7560*/  BSYNC B0 ;  /* 0x0000000000007941 */ /* 0x000fea0003800000 */
.L_x_115:
[----:B------:R-:W-:Y:S05]  /*7570*/  BRA `(.L_x_117) ;  /* 0xfffffff000f87947 */ /* 0x000fea000383ffff */
.L_x_94:
[----:B0-----:R0:W1:Y:S02]  /*7580*/  SYNCS.PHASECHK.TRANS64.TRYWAIT P0, [R7+URZ], R2 ;  /* 0x00000002070075a7 */ /* 0x001064000800017f */
[----:B-1----:R-:W-:Y:S05]  /*7590*/  @!P0 NANOSLEEP.SYNCS 0x989680 ;  /* 0x009896800000895d */ /* 0x002fea0003900000 */
[----:B------:R-:W1:Y:S02]  /*75a0*/  @!P0 SYNCS.PHASECHK.TRANS64 P0, [R7+URZ], R2 ;  /* 0x00000002070085a7 */ /* 0x000e64000800007f */
[----:B-1----:R-:W-:Y:S05]  /*75b0*/  @!P0 BRA `(.L_x_94) ;  /* 0xfffffffc00f08947 */ /* 0x002fea000383ffff */
[----:B------:R-:W-:Y:S05]  /*75c0*/  BRA `(.L_x_118) ;  /* 0xfffffff400387947 */ /* 0x000fea000383ffff */
.L_x_95:
[----:B0-----:R0:W1:Y:S02]  /*75d0*/  SYNCS.PHASECHK.TRANS64.TRYWAIT P0, [R9+URZ], R4 ;  /* 0x00000004090075a7 */ /* 0x001064000800017f */
[----:B-1----:R-:W-:Y:S05]  /*75e0*/  @!P0 NANOSLEEP.SYNCS 0x989680 ;  /* 0x009896800000895d */ /* 0x002fea0003900000 */
[----:B------:R-:W1:Y:S02]  /*75f0*/  @!P0 SYNCS.PHASECHK.TRANS64 P0, [R9+URZ], R4 ;  /* 0x00000004090085a7 */ /* 0x000e64000800007f */
[----:B-1----:R-:W-:Y:S05]  /*7600*/  @!P0 BRA `(.L_x_95) ;  /* 0xfffffffc00f08947 */ /* 0x002fea000383ffff */
[----:B------:R-:W-:Y:S05]  /*7610*/  BRA `(.L_x_119) ;  /* 0xfffffff400487947 */ /* 0x000fea000383ffff */
.L_x_96:
[----:B0-----:R0:W1:Y:S02]  /*7620*/  SYNCS.PHASECHK.TRANS64.TRYWAIT P0, [R6+URZ], R5 ;  /* 0x00000005060075a7 */ /* 0x001064000800017f */
[----:B-1----:R-:W-:Y:S05]  /*7630*/  @!P0 NANOSLEEP.SYNCS 0x989680 ;  /* 0x009896800000895d */ /* 0x002fea0003900000 */
[----:B------:R-:W1:Y:S02]  /*7640*/  @!P0 SYNCS.PHASECHK.TRANS64 P0, [R6+URZ], R5 ;  /* 0x00000005060085a7 */ /* 0x000e64000800007f */
[----:B-1----:R-:W-:Y:S05]  /*7650*/  @!P0 BRA `(.L_x_96) ;  /* 0xfffffffc00f08947 */ /* 0x002fea000383ffff */
[----:B------:R-:W-:Y:S05]  /*7660*/  BRA `(.L_x_120) ;  /* 0xfffffff400587947 */ /* 0x000fea000383ffff */
.L_x_97:
[----:B0-----:R0:W1:Y:S02]  /*7670*/  SYNCS.PHASECHK.TRANS64.TRYWAIT P0, [R9+URZ], R4 ;  /* 0x00000004090075a7 */ /* 0x001064000800017f */
[----:B-1----:R-:W-:Y:S05]  /*7680*/  @!P0 NANOSLEEP.SYNCS 0x989680 ;  /* 0x009896800000895d */ /* 0x002fea0003900000 */
[----:B------:R-:W1:Y:S02]  /*7690*/  @!P0 SYNCS.PHASECHK.TRANS64 P0, [R9+URZ], R4 ;  /* 0x00000004090085a7 */ /* 0x000e64000800007f */
[----:B-1----:R-:W-:Y:S05]  /*76a0*/  @!P0 BRA `(.L_x_97) ;  /* 0xfffffffc00f08947 */ /* 0x002fea000383ffff */
[----:B------:R-:W-:Y:S05]  /*76b0*/  BRA `(.L_x_121) ;  /* 0xfffffff400687947 */ /* 0x000fea000383ffff */
.L_x_98:
[----:B0-----:R0:W1:Y:S02]  /*76c0*/  SYNCS.PHASECHK.TRANS64.TRYWAIT P0, [R6+URZ], R5 ;  /* 0x00000005060075a7 */ /* 0x001064000800017f */
[----:B-1----:R-:W-:Y:S05]  /*76d0*/  @!P0 NANOSLEEP.SYNCS 0x989680 ;  /* 0x009896800000895d */ /* 0x002fea0003900000 */
[----:B------:R-:W1:Y:S02]  /*76e0*/  @!P0 SYNCS.PHASECHK.TRANS64 P0, [R6+URZ], R5 ;  /* 0x00000005060085a7 */ /* 0x000e64000800007f */
[----:B-1----:R-:W-:Y:S05]  /*76f0*/  @!P0 BRA `(.L_x_98) ;  /* 0xfffffffc00f08947 */ /* 0x002fea000383ffff */
[----:B------:R-:W-:Y:S05]  /*7700*/  BRA `(.L_x_122) ;  /* 0xfffffff400787947 */ /* 0x000fea000383ffff */
.L_x_99:
[----:B0-----:R0:W1:Y:S02]  /*7710*/  SYNCS.PHASECHK.TRANS64.TRYWAIT P0, [R9+URZ], R4 ;  /* 0x00000004090075a7 */ /* 0x001064000800017f */
[----:B-1----:R-:W-:Y:S05]  /*7720*/  @!P0 NANOSLEEP.SYNCS 0x989680 ;  /* 0x009896800000895d */ /* 0x002fea0003900000 */
[----:B------:R-:W1:Y:S02]  /*7730*/  @!P0 SYNCS.PHASECHK.TRANS64 P0, [R9+URZ], R4 ;  /* 0x00000004090085a7 */ /* 0x000e64000800007f */
[----:B-1----:R-:W-:Y:S05]  /*7740*/  @!P0 BRA `(.L_x_99) ;  /* 0xfffffffc00f08947 */ /* 0x002fea000383ffff */
[----:B------:R-:W-:Y:S05]  /*7750*/  BRA `(.L_x_123) ;  /* 0xfffffff400887947 */ /* 0x000fea000383ffff */
.L_x_100:
[----:B0-----:R0:W1:Y:S02]  /*7760*/  SYNCS.PHASECHK.TRANS64.TRYWAIT P0, [R6+URZ], R5 ;  /* 0x00000005060075a7 */ /* 0x001064000800017f */
[----:B-1----:R-:W-:Y:S05]  /*7770*/  @!P0 NANOSLEEP.SYNCS 0x989680 ;  /* 0x009896800000895d */ /* 0x002fea0003900000 */
[----:B------:R-:W1:Y:S02]  /*7780*/  @!P0 SYNCS.PHASECHK.TRANS64 P0, [R6+URZ], R5 ;  /* 0x00000005060085a7 */ /* 0x000e64000800007f */
[----:B-1----:R-:W-:Y:S05]  /*7790*/  @!P0 BRA `(.L_x_100) ;  /* 0xfffffffc00f08947 */ /* 0x002fea000383ffff */
[----:B------:R-:W-:Y:S05]  /*77a0*/  BRA `(.L_x_124) ;  /* 0xfffffff400987947 */ /* 0x000fea000383ffff */
.L_x_101:
[----:B0-----:R0:W1:Y:S02]  /*77b0*/  SYNCS.PHASECHK.TRANS64.TRYWAIT P0, [R9+URZ], R4 ;  /* 0x00000004090075a7 */ /* 0x001064000800017f */
[----:B-1----:R-:W-:Y:S05]  /*77c0*/  @!P0 NANOSLEEP.SYNCS 0x989680 ;  /* 0x009896800000895d */ /* 0x002fea0003900000 */
[----:B------:R-:W1:Y:S02]  /*77d0*/  @!P0 SYNCS.PHASECHK.TRANS64 P0, [R9+URZ], R4 ;  /* 0x00000004090085a7 */ /* 0x000e64000800007f */
[----:B-1----:R-:W-:Y:S05]  /*77e0*/  @!P0 BRA `(.L_x_101) ;  /* 0xfffffffc00f08947 */ /* 0x002fea000383ffff */
[----:B------:R-:W-:Y:S05]  /*77f0*/  BRA `(.L_x_125) ;  /* 0xfffffff400a87947 */ /* 0x000fea000383ffff */
.L_x_102:
[----:B0-----:R0:W1:Y:S02]  /*7800*/  SYNCS.PHASECHK.TRANS64.TRYWAIT P0, [R6+URZ], R5 ;  /* 0x00000005060075a7 */ /* 0x001064000800017f */
[----:B-1----:R-:W-:Y:S05]  /*7810*/  @!P0 NANOSLEEP.SYNCS 0x989680 ;  /* 0x009896800000895d */ /* 0x002fea0003900000 */
[----:B------:R-:W1:Y:S02]  /*7820*/  @!P0 SYNCS.PHASECHK.TRANS64 P0, [R6+URZ], R5 ;  /* 0x00000005060085a7 */ /* 0x000e64000800007f */
[----:B-1----:R-:W-:Y:S05]  /*7830*/  @!P0 BRA `(.L_x_102) ;  /* 0xfffffffc00f08947 */ /* 0x002fea000383ffff */
[----:B------:R-:W-:Y:S05]  /*7840*/  BRA `(.L_x_126) ;  /* 0xfffffff400b87947 */ /* 0x000fea000383ffff */
.L_x_103:
[----:B0-----:R0:W1:Y:S02]  /*7850*/  SYNCS.PHASECHK.TRANS64.TRYWAIT P0, [R9+URZ], R4 ;  /* 0x00000004090075a7 */ /* 0x001064000800017f */
[----:B-1----:R-:W-:Y:S05]  /*7860*/  @!P0 NANOSLEEP.SYNCS 0x989680 ;  /* 0x009896800000895d */ /* 0x002fea0003900000 */
[----:B------:R-:W1:Y:S02]  /*7870*/  @!P0 SYNCS.PHASECHK.TRANS64 P0, [R9+URZ], R4 ;  /* 0x00000004090085a7 */ /* 0x000e64000800007f */
[----:B-1----:R-:W-:Y:S05]  /*7880*/  @!P0 BRA `(.L_x_103) ;  /* 0xfffffffc00f08947 */ /* 0x002fea000383ffff */
[----:B------:R-:W-:Y:S05]  /*7890*/  BRA `(.L_x_127) ;  /* 0xfffffff400c87947 */ /* 0x000fea000383ffff */
.L_x_104:
[----:B0-----:R0:W1:Y:S02]  /*78a0*/  SYNCS.PHASECHK.TRANS64.TRYWAIT P0, [R6+URZ], R5 ;  /* 0x00000005060075a7 */ /* 0x001064000800017f */
[----:B-1----:R-:W-:Y:S05]  /*78b0*/  @!P0 NANOSLEEP.SYNCS 0x989680 ;  /* 0x009896800000895d */ /* 0x002fea0003900000 */
[----:B------:R-:W1:Y:S02]  /*78c0*/  @!P0 SYNCS.PHASECHK.TRANS64 P0, [R6+URZ], R5 ;  /* 0x00000005060085a7 */ /* 0x000e64000800007f */
[----:B-1----:R-:W-:Y:S05]  /*78d0*/  @!P0 BRA `(.L_x_104) ;  /* 0xfffffffc00f08947 */ /* 0x002fea000383ffff */
[----:B------:R-:W-:Y:S05]  /*78e0*/  BRA `(.L_x_128) ;  /* 0xfffffff400d87947 */ /* 0x000fea000383ffff */
.L_x_105:
[----:B0-----:R0:W1:Y:S02]  /*78f0*/  SYNCS.PHASECHK.TRANS64.TRYWAIT P0, [R9+URZ], R4 ;  /* 0x00000004090075a7 */ /* 0x001064000800017f */
[----:B-1----:R-:W-:Y:S05]  /*7900*/  @!P0 NANOSLEEP.SYNCS 0x989680 ;  /* 0x009896800000895d */ /* 0x002fea0003900000 */
[----:B------:R-:W1:Y:S02]  /*7910*/  @!P0 SYNCS.PHASECHK.TRANS64 P0, [R9+URZ], R4 ;  /* 0x00000004090085a7 */ /* 0x000e64000800007f */
[----:B-1----:R-:W-:Y:S05]  /*7920*/  @!P0 BRA `(.L_x_105) ;  /* 0xfffffffc00f08947 */ /* 0x002fea000383ffff */
[----:B------:R-:W-:Y:S05]  /*7930*/  BRA `(.L_x_129) ;  /* 0xfffffff400e87947 */ /* 0x000fea000383ffff */
.L_x_106:
[----:B0-----:R0:W1:Y:S02]  /*7940*/  SYNCS.PHASECHK.TRANS64.TRYWAIT P0, [R6+URZ], R5 ;  /* 0x00000005060075a7 */ /* 0x001064000800017f */
[----:B-1----:R-:W-:Y:S05]  /*7950*/  @!P0 NANOSLEEP.SYNCS 0x989680 ;  /* 0x009896800000895d */ /* 0x002fea0003900000 */
[----:B------:R-:W1:Y:S02]  /*7960*/  @!P0 SYNCS.PHASECHK.TRANS64 P0, [R6+URZ], R5 ;  /* 0x00000005060085a7 */ /* 0x000e64000800007f */
[----:B-1----:R-:W-:Y:S05]  /*7970*/  @!P0 BRA `(.L_x_106) ;  /* 0xfffffffc00f08947 */ /* 0x002fea000383ffff */
[----:B------:R-:W-:Y:S05]  /*7980*/  BRA `(.L_x_130) ;  /* 0xfffffff400f87947 */ /* 0x000fea000383ffff */
.L_x_107:
[----:B0-----:R0:W1:Y:S02]  /*7990*/  SYNCS.PHASECHK.TRANS64.TRYWAIT P0, [R9+URZ], R4 ;  /* 0x00000004090075a7 */ /* 0x001064000800017f */
[----:B-1----:R-:W-:Y:S05]  /*79a0*/  @!P0 NANOSLEEP.SYNCS 0x989680 ;  /* 0x009896800000895d */ /* 0x002fea0003900000 */
[----:B------:R-:W1:Y:S02]  /*79b0*/  @!P0 SYNCS.PHASECHK.TRANS64 P0, [R9+URZ], R4 ;  /* 0x00000004090085a7 */ /* 0x000e64000800007f */
[----:B-1----:R-:W-:Y:S05]  /*79c0*/  @!P0 BRA `(.L_x_107) ;  /* 0xfffffffc00f08947 */ /* 0x002fea000383ffff */
[----:B------:R-:W-:Y:S05]  /*79d0*/  BRA `(.L_x_131) ;  /* 0xfffffff800087947 */ /* 0x000fea000383ffff */
.L_x_108:
[----:B0-----:R0:W1:Y:S02]  /*79e0*/  SYNCS.PHASECHK.TRANS64.TRYWAIT P0, [R6+URZ], R5 ;  /* 0x00000005060075a7 */ /* 0x001064000800017f */
[----:B-1----:R-:W-:Y:S05]  /*79f0*/  @!P0 NANOSLEEP.SYNCS 0x989680 ;  /* 0x009896800000895d */ /* 0x002fea0003900000 */
[----:B------:R-:W1:Y:S02]  /*7a00*/  @!P0 SYNCS.PHASECHK.TRANS64 P0, [R6+URZ], R5 ;  /* 0x00000005060085a7 */ /* 0x000e64000800007f */
[----:B-1----:R-:W-:Y:S05]  /*7a10*/  @!P0 BRA `(.L_x_108) ;  /* 0xfffffffc00f08947 */ /* 0x002fea000383ffff */
[----:B------:R-:W-:Y:S05]  /*7a20*/  BRA `(.L_x_132) ;  /* 0xfffffff800187947 */ /* 0x000fea000383ffff */
.L_x_109:
[----:B-1----:R1:W2:Y:S02]  /*7a30*/  SYNCS.PHASECHK.TRANS64.TRYWAIT P0, [R9+URZ], R4 ;  /* 0x00000004090075a7 */ /* 0x0022a4000800017f */
[----:B--2---:R-:W-:Y:S05]  /*7a40*/  @!P0 NANOSLEEP.SYNCS 0x989680 ;  /* 0x009896800000895d */ /* 0x004fea0003900000 */
[----:B------:R-:W2:Y:S02]  /*7a50*/  @!P0 SYNCS.PHASECHK.TRANS64 P0, [R9+URZ], R4 ;  /* 0x00000004090085a7 */ /* 0x000ea4000800007f */
[----:B--2---:R-:W-:Y:S05]  /*7a60*/  @!P0 BRA `(.L_x_109) ;  /* 0xfffffffc00f08947 */ /* 0x004fea000383ffff */
[----:B------:R-:W-:Y:S05]  /*7a70*/  BRA `(.L_x_133) ;  /* 0xfffffff800207947 */ /* 0x000fea000383ffff */
.L_x_134:
[----:B------:R-:W-:-:S00]  /*7a80*/  BRA `(.L_x_134) ;  /* 0xfffffffc00fc7947 */ /* 0x000fc0000383ffff */
[----:B------:R-:W-:-:S00]  /*7a90*/  NOP ;  /* 0x0000000000007918 */ /* 0x000fc00000000000 */
        /* <DEDUP_REMOVED lines=14> */
.L_x_135:


//--------------------- .nv.global.init           --------------------------
	.section	.nv.global.init,"aw",@progbits
.nv.global.init:
	.type		$str$22,@object
	.size		$str$22,($str$23 - $str$22)
$str$22:
        /*0000*/ 	.byte	0x6b, 0x5f, 0x74, 0x69, 0x6c, 0x65, 0x5f, 0x63, 0x6f, 0x75, 0x6e, 0x74, 0x20, 0x3e, 0x3d, 0x20
        /*0010*/ 	.byte	0x31, 0x00
	.type		$str$23,@object
	.size		$str$23,(__unnamed_1 - $str$23)
$str$23:
        /*0012*/ 	.byte	0x2f, 0x74, 0x6d, 0x70, 0x2f, 0x63, 0x75, 0x74, 0x6c, 0x61, 0x73, 0x73, 0x5f, 0x73, 0x77, 0x65
        /*0022*/ 	.byte	0x65, 0x70, 0x5f, 0x73, 0x72, 0x63, 0x2f, 0x69, 0x6e, 0x63, 0x6c, 0x75, 0x64, 0x65, 0x2f, 0x63
        /*0032*/ 	.byte	0x75, 0x74, 0x6c, 0x61, 0x73, 0x73, 0x2f, 0x67, 0x65, 0x6d, 0x6d, 0x2f, 0x63, 0x6f, 0x6c, 0x6c
        /*0042*/ 	.byte	0x65, 0x63, 0x74, 0x69, 0x76, 0x65, 0x2f, 0x73, 0x6d, 0x39, 0x30, 0x5f, 0x6d, 0x6d, 0x61, 0x5f
        /*0052*/ 	.byte	0x74, 0x6d, 0x61, 0x5f, 0x67, 0x6d, 0x6d, 0x61, 0x5f, 0x73, 0x73, 0x5f, 0x77, 0x61, 0x72, 0x70
        /*0062*/ 	.byte	0x73, 0x70, 0x65, 0x63, 0x69, 0x61, 0x6c, 0x69, 0x7a, 0x65, 0x64, 0x2e, 0x68, 0x70, 0x70, 0x00
	.type		__unnamed_1,@object
	.size		__unnamed_1,(.L_0 - __unnamed_1)
__unnamed_1:
        /*0072*/ 	.byte	0x76, 0x6f, 0x69, 0x64, 0x20, 0x63, 0x75, 0x74, 0x6c, 0x61, 0x73, 0x73, 0x3a, 0x3a, 0x67, 0x65
        /* <DEDUP_REMOVED lines=171> */
        /*0b32*/ 	.byte	0x74, 0x65, 0x3a, 0x3a, 0x69, 0x64, 0x65, 0x6e, 0x74, 0x69, 0x74, 0x79, 0x5d, 0x00
.L_0:


//--------------------- .nv.shared._ZN7cutlass13device_kernelINS_4gemm6kernel13GemmUniversalIN4cute5tupleIJiiiiEEENS1_10collective13CollectiveMmaINS1_34MainloopSm90TmaGmmaWarpSpecializedILi17ENS5_IJNS4_1CILi1EEESB_SB_EEENS1_35KernelTmaWarpSpecializedCooperativeEEENS5_IJNSA_ILi384EEENSA_ILi32EEESG_EEEaNS5_IJlSB_lEEEaSI_NS4_8TiledMMAINS4_8MMA_AtomIJNS4_4SM904GMMA26MMA_64x32x32_S32S8S8_SS_TNEEEENS4_6LayoutINS5_IJNSA_ILi2EEESB_SB_EEENS5_IJSB_NSA_ILi0EEESS_EEEEENS5_IJNS4_10UnderscoreESV_SV_EEEEENS4_13SM90_TMA_LOADENS4_14ComposedLayoutINS4_7SwizzleILi1ELi4ELi3EEENS4_18smem_ptr_flag_bitsILi8EEENSP_INS5_IJNSA_ILi8EEESG_EEENS5_IJSG_SB_EEEEEEEvNS4_8identityESY_S18_vS19_EENS_8epilogue10collective6detail29Sm90TmaWarpSpecializedAdapterINS1C_15DefaultEpilogueIaSI_SI_NS1B_6thread17LinearCombinationIaLi1EiiLNS1G_9ScaleType4KindE0ELNS_15FloatRoundStyleE2EaEENS1_15EpilogueDefaultEEEEEvvEEEEvNT_6ParamsE --------------------------
	.section	.nv.shared._ZN7cutlass13device_kernelINS_4gemm6kernel13GemmUniversalIN4cute5tupleIJiiiiEEENS1_10collective13CollectiveMmaINS1_34MainloopSm90TmaGmmaWarpSpecializedILi17ENS5_IJNS4_1CILi1EEESB_SB_EEENS1_35KernelTmaWarpSpecializedCooperativeEEENS5_IJNSA_ILi384EEENSA_ILi32EEESG_EEEaNS5_IJlSB_lEEEaSI_NS4_8TiledMMAINS4_8MMA_AtomIJNS4_4SM904GMMA26MMA_64x32x32_S32S8S8_SS_TNEEEENS4_6LayoutINS5_IJNSA_ILi2EEESB_SB_EEENS5_IJSB_NSA_ILi0EEESS_EEEEENS5_IJNS4_10UnderscoreESV_SV_EEEEENS4_13SM90_TMA_LOADENS4_14ComposedLayoutINS4_7SwizzleILi1ELi4ELi3EEENS4_18smem_ptr_flag_bitsILi8EEENSP_INS5_IJNSA_ILi8EEESG_EEENS5_IJSG_SB_EEEEEEEvNS4_8identityESY_S18_vS19_EENS_8epilogue10collective6detail29Sm90TmaWarpSpecializedAdapterINS1C_15DefaultEpilogueIaSI_SI_NS1B_6thread17LinearCombinationIaLi1EiiLNS1G_9ScaleType4KindE0ELNS_15FloatRoundStyleE2EaEENS1_15EpilogueDefaultEEEEEvvEEEEvNT_6ParamsE,"aw",@nobits
	.sectionflags	@""
	.align	16
	.zero		1024


//--------------------- .nv.shared.reserved.0     --------------------------
	.section	.nv.shared.reserved.0,"aw",@nobits
	.weak		__nv_reservedSMEM_offset_0_alias
	.size		__nv_reservedSMEM_offset_0_alias, 0, 0
	.other		__nv_reservedSMEM_offset_0_alias,@"STO_CUDA_RESERVED_SHARED STV_DEFAULT"
__nv_reservedSMEM_offset_0_alias:
	.zero		0


//--------------------- .nv.global                --------------------------
	.section	.nv.global,"aw",@nobits
.nv.global:
	.type		_ZN39_INTERNAL_898525a5_4_k_cu_3ef2f075_52554cute1_E,@object
	.size		_ZN39_INTERNAL_898525a5_4_k_cu_3ef2f075_52554cute1_E,(_ZN39_INTERNAL_898525a5_4_k_cu_3ef2f075_52554cuda3std3__45__cpo6cbeginE - _ZN39_INTERNAL_898525a5_4_k_cu_3ef2f075_52554cute1_E)
_ZN39_INTERNAL_898525a5_4_k_cu_3ef2f075_52554cute1_E:
	.zero		1
	.type		_ZN39_INTERNAL_898525a5_4_k_cu_3ef2f075_52554cuda3std3__45__cpo6cbeginE,@object
	.size		_ZN39_INTERNAL_898525a5_4_k_cu_3ef2f075_52554cuda3std3__45__cpo6cbeginE,(_ZN39_INTERNAL_898525a5_4_k_cu_3ef2f075_52554cuda3std3__48in_placeE - _ZN39_INTERNAL_898525a5_4_k_cu_3ef2f075_52554cuda3std3__45__cpo6cbeginE)
_ZN39_INTERNAL_898525a5_4_k_cu_3ef2f075_52554cuda3std3__45__cpo6cbeginE:
	.zero		1
	.type		_ZN39_INTERNAL_898525a5_4_k_cu_3ef2f075_52554cuda3std3__48in_placeE,@object
	.size		_ZN39_INTERNAL_898525a5_4_k_cu_3ef2f075_52554cuda3std3__48in_placeE,(_ZN39_INTERNAL_898525a5_4_k_cu_3ef2f075_52554cuda3std6ranges3__45__cpo9iter_moveE - _ZN39_INTERNAL_898525a5_4_k_cu_3ef2f075_52554cuda3std3__48in_placeE)
_ZN39_INTERNAL_898525a5_4_k_cu_3ef2f075_52554cuda3std3__48in_placeE:
	.zero		1
	.type		_ZN39_INTERNAL_898525a5_4_k_cu_3ef2f075_52554cuda3std6ranges3__45__cpo9iter_moveE,@object
	.size		_ZN39_INTERNAL_898525a5_4_k_cu_3ef2f075_52554cuda3std6ranges3__45__cpo9iter_moveE,(_ZN39_INTERNAL_898525a5_4_k_cu_3ef2f075_52554cuda3std3__45__cpo5beginE - _ZN39_INTERNAL_898525a5_4_k_cu_3ef2f075_52554cuda3std6ranges3__45__cpo9iter_moveE)
_ZN39_INTERNAL_898525a5_4_k_cu_3ef2f075_52554cuda3std6ranges3__45__cpo9iter_moveE:
	.zero		1
	.type		_ZN39_INTERNAL_898525a5_4_k_cu_3ef2f075_52554cuda3std3__45__cpo5beginE,@object
	.size		_ZN39_INTERNAL_898525a5_4_k_cu_3ef2f075_52554cuda3std3__45__cpo5beginE,(_ZN39_INTERNAL_898525a5_4_k_cu_3ef2f075_52554cuda3std3__441_GLOBAL__N__898525a5_4_k_cu_3ef2f075_52556ignoreE - _ZN39_INTERNAL_898525a5_4_k_cu_3ef2f075_52554cuda3std3__45__cpo5beginE)
_ZN39_INTERNAL_898525a5_4_k_cu_3ef2f075_52554cuda3std3__45__cpo5beginE:
	.zero		1
	.type		_ZN39_INTERNAL_898525a5_4_k_cu_3ef2f075_52554cuda3std3__441_GLOBAL__N__898525a5_4_k_cu_3ef2f075_52556ignoreE,@object
	.size		_ZN39_INTERNAL_898525a5_4_k_cu_3ef2f075_52554cuda3std3__441_GLOBAL__N__898525a5_4_k_cu_3ef2f075_52556ignoreE,(_ZN39_INTERNAL_898525a5_4_k_cu_3ef2f075_52554cute7productE - _ZN39_INTERNAL_898525a5_4_k_cu_3ef2f075_52554cuda3std3__441_GLOBAL__N__898525a5_4_k_cu_3ef2f075_52556ignoreE)
_ZN39_INTERNAL_898525a5_4_k_cu_3ef2f075_52554cuda3std3__441_GLOBAL__N__898525a5_4_k_cu_3ef2f075_52556ignoreE:
	.zero		1
	.type		_ZN39_INTERNAL_898525a5_4_k_cu_3ef2f075_52554cute7productE,@object
	.size		_ZN39_INTERNAL_898525a5_4_k_cu_3ef2f075_52554cute7productE,(_ZN39_INTERNAL_898525a5_4_k_cu_3ef2f075_52554cuda3std3__45__cpo3endE - _ZN39_INTERNAL_898525a5_4_k_cu_3ef2f075_52554cute7productE)
_ZN39_INTERNAL_898525a5_4_k_cu_3ef2f075_52554cute7productE:
	.zero		1
	.type		_ZN39_INTERNAL_898525a5_4_k_cu_3ef2f075_52554cuda3std3__45__cpo3endE,@object
	.size		_ZN39_INTERNAL_898525a5_4_k_cu_3ef2f075_52554cuda3std3__45__cpo3endE,(_ZN39_INTERNAL_898525a5_4_k_cu_3ef2f075_52554cuda3std3__419piecewise_constructE - _ZN39_INTERNAL_898525a5_4_k_cu_3ef2f075_52554cuda3std3__45__cpo3endE)
_ZN39_INTERNAL_898525a5_4_k_cu_3ef2f075_52554cuda3std3__45__cpo3endE:
	.zero		1
	.type		_ZN39_INTERNAL_898525a5_4_k_cu_3ef2f075_52554cuda3std3__419piecewise_constructE,@object
	.size		_ZN39_INTERNAL_898525a5_4_k_cu_3ef2f075_52554cuda3std3__419piecewise_constructE,(_ZN39_INTERNAL_898525a5_4_k_cu_3ef2f075_52554cuda3std3__45__cpo4cendE - _ZN39_INTERNAL_898525a5_4_k_cu_3ef2f075_52554cuda3std3__419piecewise_constructE)
_ZN39_INTERNAL_898525a5_4_k_cu_3ef2f075_52554cuda3std3__419piecewise_constructE:
	.zero		1
	.type		_ZN39_INTERNAL_898525a5_4_k_cu_3ef2f075_52554cuda3std3__45__cpo4cendE,@object
	.size		_ZN39_INTERNAL_898525a5_4_k_cu_3ef2f075_52554cuda3std3__45__cpo4cendE,(_ZN39_INTERNAL_898525a5_4_k_cu_3ef2f075_52554cuda3std6ranges3__45__cpo4swapE - _ZN39_INTERNAL_898525a5_4_k_cu_3ef2f075_52554cuda3std3__45__cpo4cendE)
_ZN39_INTERNAL_898525a5_4_k_cu_3ef2f075_52554cuda3std3__45__cpo4cendE:
	.zero		1
	.type		_ZN39_INTERNAL_898525a5_4_k_cu_3ef2f075_52554cuda3std6ranges3__45__cpo4swapE,@object
	.size		_ZN39_INTERNAL_898525a5_4_k_cu_3ef2f075_52554cuda3std6ranges3__45__cpo4swapE,(.L_8 - _ZN39_INTERNAL_898525a5_4_k_cu_3ef2f075_52554cuda3std6ranges3__45__cpo4swapE)
_ZN39_INTERNAL_898525a5_4_k_cu_3ef2f075_52554cuda3std6ranges3__45__cpo4swapE:
	.zero		1
.L_8:


//--------------------- .nv.constant0._ZN7cutlass13device_kernelINS_4gemm6kernel13GemmUniversalIN4cute5tupleIJiiiiEEENS1_10collective13CollectiveMmaINS1_34MainloopSm90TmaGmmaWarpSpecializedILi17ENS5_IJNS4_1CILi1EEESB_SB_EEENS1_35KernelTmaWarpSpecializedCooperativeEEENS5_IJNSA_ILi384EEENSA_ILi32EEESG_EEEaNS5_IJlSB_lEEEaSI_NS4_8TiledMMAINS4_8MMA_AtomIJNS4_4SM904GMMA26MMA_64x32x32_S32S8S8_SS_TNEEEENS4_6LayoutINS5_IJNSA_ILi2EEESB_SB_EEENS5_IJSB_NSA_ILi0EEESS_EEEEENS5_IJNS4_10UnderscoreESV_SV_EEEEENS4_13SM90_TMA_LOADENS4_14ComposedLayoutINS4_7SwizzleILi1ELi4ELi3EEENS4_18smem_ptr_flag_bitsILi8EEENSP_INS5_IJNSA_ILi8EEESG_EEENS5_IJSG_SB_EEEEEEEvNS4_8identityESY_S18_vS19_EENS_8epilogue10collective6detail29Sm90TmaWarpSpecializedAdapterINS1C_15DefaultEpilogueIaSI_SI_NS1B_6thread17LinearCombinationIaLi1EiiLNS1G_9ScaleType4KindE0ELNS_15FloatRoundStyleE2EaEENS1_15EpilogueDefaultEEEEEvvEEEEvNT_6ParamsE --------------------------
	.section	.nv.constant0._ZN7cutlass13device_kernelINS_4gemm6kernel13GemmUniversalIN4cute5tupleIJiiiiEEENS1_10collective13CollectiveMmaINS1_34MainloopSm90TmaGmmaWarpSpecializedILi17ENS5_IJNS4_1CILi1EEESB_SB_EEENS1_35KernelTmaWarpSpecializedCooperativeEEENS5_IJNSA_ILi384EEENSA_ILi32EEESG_EEEaNS5_IJlSB_lEEEaSI_NS4_8TiledMMAINS4_8MMA_AtomIJNS4_4SM904GMMA26MMA_64x32x32_S32S8S8_SS_TNEEEENS4_6LayoutINS5_IJNSA_ILi2EEESB_SB_EEENS5_IJSB_NSA_ILi0EEESS_EEEEENS5_IJNS4_10UnderscoreESV_SV_EEEEENS4_13SM90_TMA_LOADENS4_14ComposedLayoutINS4_7SwizzleILi1ELi4ELi3EEENS4_18smem_ptr_flag_bitsILi8EEENSP_INS5_IJNSA_ILi8EEESG_EEENS5_IJSG_SB_EEEEEEEvNS4_8identityESY_S18_vS19_EENS_8epilogue10collective6detail29Sm90TmaWarpSpecializedAdapterINS1C_15DefaultEpilogueIaSI_SI_NS1B_6thread17LinearCombinationIaLi1EiiLNS1G_9ScaleType4KindE0ELNS_15FloatRoundStyleE2EaEENS1_15EpilogueDefaultEEEEEvvEEEEvNT_6ParamsE,"a",@progbits
	.sectionflags	@""
	.align	4
.nv.constant0._ZN7cutlass13device_kernelINS_4gemm6kernel13GemmUniversalIN4cute5tupleIJiiiiEEENS1_10collective13CollectiveMmaINS1_34MainloopSm90TmaGmmaWarpSpecializedILi17ENS5_IJNS4_1CILi1EEESB_SB_EEENS1_35KernelTmaWarpSpecializedCooperativeEEENS5_IJNSA_ILi384EEENSA_ILi32EEESG_EEEaNS5_IJlSB_lEEEaSI_NS4_8TiledMMAINS4_8MMA_AtomIJNS4_4SM904GMMA26MMA_64x32x32_S32S8S8_SS_TNEEEENS4_6LayoutINS5_IJNSA_ILi2EEESB_SB_EEENS5_IJSB_NSA_ILi0EEESS_EEEEENS5_IJNS4_10UnderscoreESV_SV_EEEEENS4_13SM90_TMA_LOADENS4_14ComposedLayoutINS4_7SwizzleILi1ELi4ELi3EEENS4_18smem_ptr_flag_bitsILi8EEENSP_INS5_IJNSA_ILi8EEESG_EEENS5_IJSG_SB_EEEEEEEvNS4_8identityESY_S18_vS19_EENS_8epilogue10collective6detail29Sm90TmaWarpSpecializedAdapterINS1C_15DefaultEpilogueIaSI_SI_NS1B_6thread17LinearCombinationIaLi1EiiLNS1G_9ScaleType4KindE0ELNS_15FloatRoundStyleE2EaEENS1_15EpilogueDefaultEEEEEvvEEEEvNT_6ParamsE:
	.zero		1664


//--------------------- SYMBOLS --------------------------

	.type		.nv.reservedSmem.offset0,@object
	.size		.nv.reservedSmem.offset0,0x4
	.type		__assertfail,@function
